// auto-generated by cutlass_sweep.gemm — config: {"arch": "sm_90", "cluster_m": 2, "cluster_n": 2, "dtype": "fp16", "dtype_b": "fp16", "layout": "tt", "stages": 3, "tile_k": 64, "tile_m": 128, "tile_n": 128}
#include "cutlass/cutlass.h"
#include "cutlass/gemm/collective/collective_builder.hpp"
#include "cutlass/gemm/device/gemm_universal_adapter.h"
#include "cutlass/gemm/kernel/gemm_universal.hpp"
#include "cutlass/epilogue/collective/collective_builder.hpp"

using ElemA = cutlass::half_t;
using ElemB = cutlass::half_t;
using ElemCD = cutlass::half_t;
using Acc  = float;
using TileShape    = cute::Shape<cute::_128, cute::_128, cute::_64>;
using ClusterShape = cute::Shape<cute::_2, cute::_2, cute::_1>;

using CollectiveEpilogue = typename cutlass::epilogue::collective::CollectiveBuilder<
    cutlass::arch::Sm90, cutlass::arch::OpClassTensorOp,
    TileShape, ClusterShape,
    cutlass::epilogue::collective::EpilogueTileAuto,
    Acc, Acc,
    ElemCD, cutlass::layout::RowMajor, 128 / cutlass::sizeof_bits<ElemCD>::value,
    ElemCD, cutlass::layout::RowMajor, 128 / cutlass::sizeof_bits<ElemCD>::value,
    cutlass::epilogue::collective::EpilogueScheduleAuto
  >::CollectiveOp;

using CollectiveMainloop = typename cutlass::gemm::collective::CollectiveBuilder<
    cutlass::arch::Sm90, cutlass::arch::OpClassTensorOp,
    ElemA, cutlass::layout::ColumnMajor, 128 / cutlass::sizeof_bits<ElemA>::value,
    ElemB, cutlass::layout::ColumnMajor, 128 / cutlass::sizeof_bits<ElemB>::value,
    Acc,
    TileShape, ClusterShape,
    cutlass::gemm::collective::StageCount<3>,
    cutlass::gemm::collective::KernelScheduleAuto
  >::CollectiveOp;

using GemmKernel = cutlass::gemm::kernel::GemmUniversal<
    cute::Shape<int,int,int,int>,
    CollectiveMainloop,
    CollectiveEpilogue
>;
using Gemm = cutlass::gemm::device::GemmUniversalAdapter<GemmKernel>;

// Force the device kernel symbol into the cubin without needing a host main.
auto* _anchor = &cutlass::device_kernel<GemmKernel>;


// ===== COMPILED SASS (sm_90a) =====

	.target	sm_90a

	.elftype	@"ET_EXEC"


//--------------------- .note.nv.tkinfo           --------------------------
	.section	.note.nv.tkinfo,"",@"SHT_NOTE"
	.sectionflags	@"SHF_NOTE_NV_TKINFO"
	.tkinfo
        /*0018*/ 	.word	0x00000002
        /*0030*/ 	.string	""
        /*0030*/ 	.string	"ptxas"
        /*0030*/ 	.string	"Cuda compilation tools, release 13.0, V13.0.88"
        /*0030*/ 	.string	"Build cuda_13.0.r13.0/compiler.36424714_0"
        /*0030*/ 	.string	"-arch sm_90a -m 64 "



//--------------------- .note.nv.cuinfo           --------------------------
	.section	.note.nv.cuinfo,"",@"SHT_NOTE"
	.sectionflags	@"SHF_NOTE_NV_CUINFO"
        /*0018*/ 	.short	0x0002
        /*001a*/ 	.short	0x005a
        /*001c*/ 	.short	0x0082
	.zero		2


//--------------------- .nv.info                  --------------------------
	.section	.nv.info,"",@"SHT_CUDA_INFO"
	.align	4


	//----- nvinfo : EIATTR_REGCOUNT
	.align		4
        /*0000*/ 	.byte	0x04, 0x2f
        /*0002*/ 	.short	(.L_15 - .L_14)
	.align		4
.L_14:
        /*0004*/ 	.word	index@(_ZN7cutlass13device_kernelINS_4gemm6kernel13GemmUniversalIN4cute5tupleIJiiiiEEENS1_10collective13CollectiveMmaINS1_34MainloopSm90TmaGmmaWarpSpecializedILi3ENS5_IJNS4_1CILi2EEESB_NSA_ILi1EEEEEENS1_35KernelTmaWarpSpecializedCooperativeEEENS5_IJNSA_ILi128EEESG_NSA_ILi64EEEEEENS_6half_tENS5_IJSC_llEEESJ_NS5_IJlSC_lEEENS4_8TiledMMAINS4_8MMA_AtomIJNS4_4SM904GMMA26MMA_64x128x16_F32F16F16_SSILNSP_5MajorE1ELSR_0ELNSP_7ScaleInE1ELSS_1EEEEEENS4_6LayoutINS5_IJSB_SC_SC_EEENS5_IJSC_NSA_ILi0EEESX_EEEEENS5_IJNS4_10UnderscoreES10_S10_EEEEENS4_23SM90_TMA_LOAD_MULTICASTENS4_14ComposedLayoutINS4_7SwizzleILi3ELi4ELi3EEENS4_18smem_ptr_flag_bitsILi16EEENSV_INS5_IJSH_NSA_ILi8EEEEEENS5_IJSC_SH_EEEEEEEvNS4_8identityES13_NS14_IS16_S18_NSV_INS5_IJS19_SH_EEENS5_IJSH_SC_EEEEEEEvS1E_EENS_8epilogue10collective6detail29Sm90TmaWarpSpecializedAdapterINS1L_15DefaultEpilogueISJ_SL_SL_NS1K_6thread17LinearCombinationISJ_Li1EffLNS1P_9ScaleType4KindE0ELNS_15FloatRoundStyleE2ESJ_EENS1_15EpilogueDefaultEEEEEvvEEEEvNT_6ParamsE)
        /*0008*/ 	.word	0x000000a8


	//----- nvinfo : EIATTR_FRAME_SIZE
	.align		4
.L_15:
        /*000c*/ 	.byte	0x04, 0x11
        /*000e*/ 	.short	(.L_17 - .L_16)
	.align		4
.L_16:
        /*0010*/ 	.word	index@(_ZN7cutlass13device_kernelINS_4gemm6kernel13GemmUniversalIN4cute5tupleIJiiiiEEENS1_10collective13CollectiveMmaINS1_34MainloopSm90TmaGmmaWarpSpecializedILi3ENS5_IJNS4_1CILi2EEESB_NSA_ILi1EEEEEENS1_35KernelTmaWarpSpecializedCooperativeEEENS5_IJNSA_ILi128EEESG_NSA_ILi64EEEEEENS_6half_tENS5_IJSC_llEEESJ_NS5_IJlSC_lEEENS4_8TiledMMAINS4_8MMA_AtomIJNS4_4SM904GMMA26MMA_64x128x16_F32F16F16_SSILNSP_5MajorE1ELSR_0ELNSP_7ScaleInE1ELSS_1EEEEEENS4_6LayoutINS5_IJSB_SC_SC_EEENS5_IJSC_NSA_ILi0EEESX_EEEEENS5_IJNS4_10UnderscoreES10_S10_EEEEENS4_23SM90_TMA_LOAD_MULTICASTENS4_14ComposedLayoutINS4_7SwizzleILi3ELi4ELi3EEENS4_18smem_ptr_flag_bitsILi16EEENSV_INS5_IJSH_NSA_ILi8EEEEEENS5_IJSC_SH_EEEEEEEvNS4_8identityES13_NS14_IS16_S18_NSV_INS5_IJS19_SH_EEENS5_IJSH_SC_EEEEEEEvS1E_EENS_8epilogue10collective6detail29Sm90TmaWarpSpecializedAdapterINS1L_15DefaultEpilogueISJ_SL_SL_NS1K_6thread17LinearCombinationISJ_Li1EffLNS1P_9ScaleType4KindE0ELNS_15FloatRoundStyleE2ESJ_EENS1_15EpilogueDefaultEEEEEvvEEEEvNT_6ParamsE)
        /*0014*/ 	.word	0x00000000


	//----- nvinfo : EIATTR_MIN_STACK_SIZE
	.align		4
.L_17:
        /*0018*/ 	.byte	0x04, 0x12
        /*001a*/ 	.short	(.L_19 - .L_18)
	.align		4
.L_18:
        /*001c*/ 	.word	index@(_ZN7cutlass13device_kernelINS_4gemm6kernel13GemmUniversalIN4cute5tupleIJiiiiEEENS1_10collective13CollectiveMmaINS1_34MainloopSm90TmaGmmaWarpSpecializedILi3ENS5_IJNS4_1CILi2EEESB_NSA_ILi1EEEEEENS1_35KernelTmaWarpSpecializedCooperativeEEENS5_IJNSA_ILi128EEESG_NSA_ILi64EEEEEENS_6half_tENS5_IJSC_llEEESJ_NS5_IJlSC_lEEENS4_8TiledMMAINS4_8MMA_AtomIJNS4_4SM904GMMA26MMA_64x128x16_F32F16F16_SSILNSP_5MajorE1ELSR_0ELNSP_7ScaleInE1ELSS_1EEEEEENS4_6LayoutINS5_IJSB_SC_SC_EEENS5_IJSC_NSA_ILi0EEESX_EEEEENS5_IJNS4_10UnderscoreES10_S10_EEEEENS4_23SM90_TMA_LOAD_MULTICASTENS4_14ComposedLayoutINS4_7SwizzleILi3ELi4ELi3EEENS4_18smem_ptr_flag_bitsILi16EEENSV_INS5_IJSH_NSA_ILi8EEEEEENS5_IJSC_SH_EEEEEEEvNS4_8identityES13_NS14_IS16_S18_NSV_INS5_IJS19_SH_EEENS5_IJSH_SC_EEEEEEEvS1E_EENS_8epilogue10collective6detail29Sm90TmaWarpSpecializedAdapterINS1L_15DefaultEpilogueISJ_SL_SL_NS1K_6thread17LinearCombinationISJ_Li1EffLNS1P_9ScaleType4KindE0ELNS_15FloatRoundStyleE2ESJ_EENS1_15EpilogueDefaultEEEEEvvEEEEvNT_6ParamsE)
        /*0020*/ 	.word	0x00000000
.L_19:


//--------------------- .nv.compat                --------------------------
	.section	.nv.compat,"",@"SHT_CUDA_COMPAT_INFO"
	.align	4
        /*0000*/ 	.byte	0x02, 0x09, 0x01, 0x00, 0x02, 0x02, 0x04, 0x00, 0x02, 0x05, 0x05, 0x00, 0x03, 0x07, 0x01, 0x01
        /*0010*/ 	.byte	0x02, 0x03, 0x01, 0x00, 0x02, 0x06, 0x01, 0x00, 0x04, 0x0b, 0x08, 0x00, 0x00, 0x00, 0x00, 0x00
        /*0020*/ 	.byte	0x00, 0x00, 0x00, 0x00


//--------------------- .nv.info._ZN7cutlass13device_kernelINS_4gemm6kernel13GemmUniversalIN4cute5tupleIJiiiiEEENS1_10collective13CollectiveMmaINS1_34MainloopSm90TmaGmmaWarpSpecializedILi3ENS5_IJNS4_1CILi2EEESB_NSA_ILi1EEEEEENS1_35KernelTmaWarpSpecializedCooperativeEEENS5_IJNSA_ILi128EEESG_NSA_ILi64EEEEEENS_6half_tENS5_IJSC_llEEESJ_NS5_IJlSC_lEEENS4_8TiledMMAINS4_8MMA_AtomIJNS4_4SM904GMMA26MMA_64x128x16_F32F16F16_SSILNSP_5MajorE1ELSR_0ELNSP_7ScaleInE1ELSS_1EEEEEENS4_6LayoutINS5_IJSB_SC_SC_EEENS5_IJSC_NSA_ILi0EEESX_EEEEENS5_IJNS4_10UnderscoreES10_S10_EEEEENS4_23SM90_TMA_LOAD_MULTICASTENS4_14ComposedLayoutINS4_7SwizzleILi3ELi4ELi3EEENS4_18smem_ptr_flag_bitsILi16EEENSV_INS5_IJSH_NSA_ILi8EEEEEENS5_IJSC_SH_EEEEEEEvNS4_8identityES13_NS14_IS16_S18_NSV_INS5_IJS19_SH_EEENS5_IJSH_SC_EEEEEEEvS1E_EENS_8epilogue10collective6detail29Sm90TmaWarpSpecializedAdapterINS1L_15DefaultEpilogueISJ_SL_SL_NS1K_6thread17LinearCombinationISJ_Li1EffLNS1P_9ScaleType4KindE0ELNS_15FloatRoundStyleE2ESJ_EENS1_15EpilogueDefaultEEEEEvvEEEEvNT_6ParamsE --------------------------
	.section	.nv.info._ZN7cutlass13device_kernelINS_4gemm6kernel13GemmUniversalIN4cute5tupleIJiiiiEEENS1_10collective13CollectiveMmaINS1_34MainloopSm90TmaGmmaWarpSpecializedILi3ENS5_IJNS4_1CILi2EEESB_NSA_ILi1EEEEEENS1_35KernelTmaWarpSpecializedCooperativeEEENS5_IJNSA_ILi128EEESG_NSA_ILi64EEEEEENS_6half_tENS5_IJSC_llEEESJ_NS5_IJlSC_lEEENS4_8TiledMMAINS4_8MMA_AtomIJNS4_4SM904GMMA26MMA_64x128x16_F32F16F16_SSILNSP_5MajorE1ELSR_0ELNSP_7ScaleInE1ELSS_1EEEEEENS4_6LayoutINS5_IJSB_SC_SC_EEENS5_IJSC_NSA_ILi0EEESX_EEEEENS5_IJNS4_10UnderscoreES10_S10_EEEEENS4_23SM90_TMA_LOAD_MULTICASTENS4_14ComposedLayoutINS4_7SwizzleILi3ELi4ELi3EEENS4_18smem_ptr_flag_bitsILi16EEENSV_INS5_IJSH_NSA_ILi8EEEEEENS5_IJSC_SH_EEEEEEEvNS4_8identityES13_NS14_IS16_S18_NSV_INS5_IJS19_SH_EEENS5_IJSH_SC_EEEEEEEvS1E_EENS_8epilogue10collective6detail29Sm90TmaWarpSpecializedAdapterINS1L_15DefaultEpilogueISJ_SL_SL_NS1K_6thread17LinearCombinationISJ_Li1EffLNS1P_9ScaleType4KindE0ELNS_15FloatRoundStyleE2ESJ_EENS1_15EpilogueDefaultEEEEEvvEEEEvNT_6ParamsE,"",@"SHT_CUDA_INFO"
	.sectionflags	@""
	.align	4


	//----- nvinfo : EIATTR_CUDA_API_VERSION
	.align		4
        /*0000*/ 	.byte	0x04, 0x37
        /*0002*/ 	.short	(.L_21 - .L_20)
.L_20:
        /*0004*/ 	.word	0x00000082


	//----- nvinfo : EIATTR_KPARAM_INFO
	.align		4
.L_21:
        /*0008*/ 	.byte	0x04, 0x17
        /*000a*/ 	.short	(.L_23 - .L_22)
.L_22:
        /*000c*/ 	.word	0x00000000
        /*0010*/ 	.short	0x0000
        /*0012*/ 	.short	0x0070
        /*0014*/ 	.byte	0x00, 0xf0, 0x01, 0x10


	//----- nvinfo : EIATTR_SPARSE_MMA_MASK
	.align		4
.L_23:
        /*0018*/ 	.byte	0x03, 0x50
        /*001a*/ 	.short	0x0000


	//----- nvinfo : EIATTR_MAXREG_COUNT
	.align		4
        /*001c*/ 	.byte	0x03, 0x1b
        /*001e*/ 	.short	0x00a8


	//----- nvinfo : EIATTR_NUM_BARRIERS
	.align		4
        /*0020*/ 	.byte	0x02, 0x4c
        /*0022*/ 	.byte	0x01
	.zero		1


	//----- nvinfo : EIATTR_EXTERNS
	.align		4
        /*0024*/ 	.byte	0x04, 0x0f
        /*0026*/ 	.short	(.L_25 - .L_24)


	//   ....[0]....
	.align		4
.L_24:
        /*0028*/ 	.word	index@(__assertfail)


	//----- nvinfo : EIATTR_MERCURY_ISA_VERSION
	.align		4
.L_25:
        /*002c*/ 	.byte	0x03, 0x5f
        /*002e*/ 	.short	0x0101


	//----- nvinfo : EIATTR_INT_WARP_WIDE_INSTR_OFFSETS
	.align		4
        /*0030*/ 	.byte	0x04, 0x31
        /*0032*/ 	.short	(.L_27 - .L_26)


	//   ....[0]....
.L_26:
        /*0034*/ 	.word	0x00000460


	//   ....[1]....
        /*0038*/ 	.word	0x00000490


	//   ....[2]....
        /*003c*/ 	.word	0x00000630


	//   ....[3]....
        /*0040*/ 	.word	0x00001ed0


	//----- nvinfo : EIATTR_COOP_GROUP_MASK_REGIDS
	.align		4
.L_27:
        /*0044*/ 	.byte	0x04, 0x29
        /*0046*/ 	.short	(.L_29 - .L_28)


	//   ....[0]....
.L_28:
        /*0048*/ 	.word	0xffffffff


	//   ....[1]....
        /*004c*/ 	.word	0xffffffff


	//   ....[2]....
        /*0050*/ 	.word	0xffffffff


	//   ....[3]....
        /*0054*/ 	.word	0xffffffff


	//   ....[4]....
        /*0058*/ 	.word	0xffffffff


	//   ....[5]....
        /*005c*/ 	.word	0xffffffff


	//----- nvinfo : EIATTR_COOP_GROUP_INSTR_OFFSETS
	.align		4
.L_29:
        /*0060*/ 	.byte	0x04, 0x28
        /*0062*/ 	.short	(.L_31 - .L_30)


	//   ....[0]....
.L_30:
        /*0064*/ 	.word	0x00000060


	//   ....[1]....
        /*0068*/ 	.word	0x00000070


	//   ....[2]....
        /*006c*/ 	.word	0x00000130


	//   ....[3]....
        /*0070*/ 	.word	0x000002b0


	//   ....[4]....
        /*0074*/ 	.word	0x000007e0


	//   ....[5]....
        /*0078*/ 	.word	0x00001460


	//----- nvinfo : EIATTR_REG_RECONFIG
	.align		4
.L_31:
        /*007c*/ 	.byte	0x01, 0x54
	.zero		2


	//----- nvinfo : EIATTR_SYSCALL_OFFSETS
	.align		4
        /*0080*/ 	.byte	0x04, 0x46
        /*0082*/ 	.short	(.L_33 - .L_32)


	//   ....[0]....
.L_32:
        /*0084*/ 	.word	0x00001640


	//----- nvinfo : EIATTR_MBARRIER_INSTR_OFFSETS
	.align		4
.L_33:
        /*0088*/ 	.byte	0x04, 0x39
        /*008a*/ 	.short	(.L_35 - .L_34)


	//   ....[0]....
.L_34:
        /*008c*/ 	.word	0x00000230
        /*0090*/ 	.word	0x000000ff
        /*0094*/ 	.word	0x00000000
        /*0098*/ 	.short	0x0100
        /*009a*/ 	.byte	0x08
	.zero		1


	//   ....[1]....
        /*009c*/ 	.word	0x00000240
        /*00a0*/ 	.word	0x000000ff
        /*00a4*/ 	.word	0x00000018
        /*00a8*/ 	.short	0x0100
        /*00aa*/ 	.byte	0x08
	.zero		1


	//   ....[2]....
        /*00ac*/ 	.word	0x00000250
        /*00b0*/ 	.word	0x000000ff
        /*00b4*/ 	.word	0x00000008
        /*00b8*/ 	.short	0x0100
        /*00ba*/ 	.byte	0x08
	.zero		1


	//   ....[3]....
        /*00bc*/ 	.word	0x00000260
        /*00c0*/ 	.word	0x000000ff
        /*00c4*/ 	.word	0x00000020
        /*00c8*/ 	.short	0x0100
        /*00ca*/ 	.byte	0x08
	.zero		1


	//   ....[4]....
        /*00cc*/ 	.word	0x00000270
        /*00d0*/ 	.word	0x000000ff
        /*00d4*/ 	.word	0x00000010
        /*00d8*/ 	.short	0x0100
        /*00da*/ 	.byte	0x08
	.zero		1


	//   ....[5]....
        /*00dc*/ 	.word	0x00000280
        /*00e0*/ 	.word	0x000000ff
        /*00e4*/ 	.word	0x00000028
        /*00e8*/ 	.short	0x0100
        /*00ea*/ 	.byte	0x08
	.zero		1


	//   ....[6]....
        /*00ec*/ 	.word	0x000006c0
        /*00f0*/ 	.word	0x000000ff
        /*00f4*/ 	.word	0x00000040
        /*00f8*/ 	.short	0x0100
        /*00fa*/ 	.byte	0x06
	.zero		1


	//   ....[7]....
        /*00fc*/ 	.word	0x00000760
        /*0100*/ 	.word	0x000000ff
        /*0104*/ 	.word	0x00000048
        /*0108*/ 	.short	0x0100
        /*010a*/ 	.byte	0x06
	.zero		1


	//   ....[8]....
        /*010c*/ 	.word	0x00001700
        /*0110*/ 	.word	0x00000003
        /*0114*/ 	.word	0x00000000
        /*0118*/ 	.short	0x010a
        /*011a*/ 	.byte	0x3f
	.zero		1


	//   ....[9]....
        /*011c*/ 	.word	0x00001760
        /*0120*/ 	.word	0x00000003
        /*0124*/ 	.word	0x00000000
        /*0128*/ 	.short	0x010a
        /*012a*/ 	.byte	0x3f
	.zero		1


	//   ....[10]....
        /*012c*/ 	.word	0x00001ae0
        /*0130*/ 	.word	0x00000005
        /*0134*/ 	.word	0x00000000
        /*0138*/ 	.short	0x010a
        /*013a*/ 	.byte	0x3f
	.zero		1


	//   ....[11]....
        /*013c*/ 	.word	0x00001b20
        /*0140*/ 	.word	0x00000005
        /*0144*/ 	.word	0x00000000
        /*0148*/ 	.short	0x010a
        /*014a*/ 	.byte	0x3f
	.zero		1


	//   ....[12]....
        /*014c*/ 	.word	0x00001d80
        /*0150*/ 	.word	0x00000004
        /*0154*/ 	.word	0x00000000
        /*0158*/ 	.short	0x0101
        /*015a*/ 	.byte	0x3f
	.zero		1


	//   ....[13]....
        /*015c*/ 	.word	0x00001f70
        /*0160*/ 	.word	0x00000000
        /*0164*/ 	.word	0x00000000
        /*0168*/ 	.short	0x0101
        /*016a*/ 	.byte	0x3f
	.zero		1


	//   ....[14]....
        /*016c*/ 	.word	0x00007190
        /*0170*/ 	.word	0x00000015
        /*0174*/ 	.word	0x00000018
        /*0178*/ 	.short	0x010a
        /*017a*/ 	.byte	0x3f
	.zero		1


	//   ....[15]....
        /*017c*/ 	.word	0x000075c0
        /*0180*/ 	.word	0x00000006
        /*0184*/ 	.word	0x00000048
        /*0188*/ 	.short	0x0101
        /*018a*/ 	.byte	0x3f
	.zero		1


	//   ....[16]....
        /*018c*/ 	.word	0x00007cf0
        /*0190*/ 	.word	0x00000007
        /*0194*/ 	.word	0x00000000
        /*0198*/ 	.short	0x010a
        /*019a*/ 	.byte	0x3f
	.zero		1


	//   ....[17]....
        /*019c*/ 	.word	0x00007d70
        /*01a0*/ 	.word	0x00000006
        /*01a4*/ 	.word	0x00000000
        /*01a8*/ 	.short	0x010a
        /*01aa*/ 	.byte	0x3f
	.zero		1


	//   ....[18]....
        /*01ac*/ 	.word	0x00007e00
        /*01b0*/ 	.word	0x00000003
        /*01b4*/ 	.word	0x00000000
        /*01b8*/ 	.short	0x010a
        /*01ba*/ 	.byte	0x3f
	.zero		1


	//   ....[19]....
        /*01bc*/ 	.word	0x00007e60
        /*01c0*/ 	.word	0x00000003
        /*01c4*/ 	.word	0x00000000
        /*01c8*/ 	.short	0x010a
        /*01ca*/ 	.byte	0x3f
	.zero		1


	//   ....[20]....
        /*01cc*/ 	.word	0x00007eb0
        /*01d0*/ 	.word	0x00000005
        /*01d4*/ 	.word	0x00000000
        /*01d8*/ 	.short	0x010a
        /*01da*/ 	.byte	0x3f
	.zero		1


	//   ....[21]....
        /*01dc*/ 	.word	0x00007f80
        /*01e0*/ 	.word	0x00000015
        /*01e4*/ 	.word	0x00000018
        /*01e8*/ 	.short	0x010a
        /*01ea*/ 	.byte	0x3f
	.zero		1


	//   ....[22]....
        /*01ec*/ 	.word	0x00008050
        /*01f0*/ 	.word	0x00000007
        /*01f4*/ 	.word	0x00000000
        /*01f8*/ 	.short	0x010a
        /*01fa*/ 	.byte	0x3f
	.zero		1


	//   ....[23]....
        /*01fc*/ 	.word	0x000080a0
        /*0200*/ 	.word	0x00000006
        /*0204*/ 	.word	0x00000000
        /*0208*/ 	.short	0x010a
        /*020a*/ 	.byte	0x3f
	.zero		1


	//----- nvinfo : EIATTR_NUM_MBARRIERS
	.align		4
.L_35:
        /*020c*/ 	.byte	0x03, 0x38
        /*020e*/ 	.short	0x0008


	//----- nvinfo : EIATTR_EXIT_INSTR_OFFSETS
	.align		4
        /*0210*/ 	.byte	0x04, 0x1c
        /*0212*/ 	.short	(.L_37 - .L_36)


	//   ....[0]....
.L_36:
        /*0214*/ 	.word	0x000009b0


	//   ....[1]....
        /*0218*/ 	.word	0x000011c0


	//   ....[2]....
        /*021c*/ 	.word	0x00006820


	//   ....[3]....
        /*0220*/ 	.word	0x00006d80


	//   ....[4]....
        /*0224*/ 	.word	0x00007e50


	//----- nvinfo : EIATTR_MAX_THREADS
	.align		4
.L_37:
        /*0228*/ 	.byte	0x04, 0x05
        /*022a*/ 	.short	(.L_39 - .L_38)
.L_38:
        /*022c*/ 	.word	0x00000180
        /*0230*/ 	.word	0x00000001
        /*0234*/ 	.word	0x00000001


	//----- nvinfo : EIATTR_CRS_STACK_SIZE
	.align		4
.L_39:
        /*0238*/ 	.byte	0x04, 0x1e
        /*023a*/ 	.short	(.L_41 - .L_40)
.L_40:
        /*023c*/ 	.word	0x00000000


	//----- nvinfo : EIATTR_CBANK_PARAM_SIZE
	.align		4
.L_41:
        /*0240*/ 	.byte	0x03, 0x19
        /*0242*/ 	.short	0x0470


	//----- nvinfo : EIATTR_PARAM_CBANK
	.align		4
        /*0244*/ 	.byte	0x04, 0x0a
        /*0246*/ 	.short	(.L_43 - .L_42)
	.align		4
.L_42:
        /*0248*/ 	.word	index@(.nv.constant0._ZN7cutlass13device_kernelINS_4gemm6kernel13GemmUniversalIN4cute5tupleIJiiiiEEENS1_10collective13CollectiveMmaINS1_34MainloopSm90TmaGmmaWarpSpecializedILi3ENS5_IJNS4_1CILi2EEESB_NSA_ILi1EEEEEENS1_35KernelTmaWarpSpecializedCooperativeEEENS5_IJNSA_ILi128EEESG_NSA_ILi64EEEEEENS_6half_tENS5_IJSC_llEEESJ_NS5_IJlSC_lEEENS4_8TiledMMAINS4_8MMA_AtomIJNS4_4SM904GMMA26MMA_64x128x16_F32F16F16_SSILNSP_5MajorE1ELSR_0ELNSP_7ScaleInE1ELSS_1EEEEEENS4_6LayoutINS5_IJSB_SC_SC_EEENS5_IJSC_NSA_ILi0EEESX_EEEEENS5_IJNS4_10UnderscoreES10_S10_EEEEENS4_23SM90_TMA_LOAD_MULTICASTENS4_14ComposedLayoutINS4_7SwizzleILi3ELi4ELi3EEENS4_18smem_ptr_flag_bitsILi16EEENSV_INS5_IJSH_NSA_ILi8EEEEEENS5_IJSC_SH_EEEEEEEvNS4_8identityES13_NS14_IS16_S18_NSV_INS5_IJS19_SH_EEENS5_IJSH_SC_EEEEEEEvS1E_EENS_8epilogue10collective6detail29Sm90TmaWarpSpecializedAdapterINS1L_15DefaultEpilogueISJ_SL_SL_NS1K_6thread17LinearCombinationISJ_Li1EffLNS1P_9ScaleType4KindE0ELNS_15FloatRoundStyleE2ESJ_EENS1_15EpilogueDefaultEEEEEvvEEEEvNT_6ParamsE)
        /*024c*/ 	.short	0x0210
        /*024e*/ 	.short	0x0470


	//----- nvinfo : EIATTR_SW_WAR
	.align		4
.L_43:
        /*0250*/ 	.byte	0x04, 0x36
        /*0252*/ 	.short	(.L_45 - .L_44)
.L_44:
        /*0254*/ 	.word	0x00000008
.L_45:


//--------------------- .nv.callgraph             --------------------------
	.section	.nv.callgraph,"",@"SHT_CUDA_CALLGRAPH"
	.align	4
	.sectionentsize	8
	.align		4
        /*0000*/ 	.word	0x00000000
	.align		4
        /*0004*/ 	.word	0xffffffff
	.align		4
        /*0008*/ 	.word	index@(_ZN7cutlass13device_kernelINS_4gemm6kernel13GemmUniversalIN4cute5tupleIJiiiiEEENS1_10collective13CollectiveMmaINS1_34MainloopSm90TmaGmmaWarpSpecializedILi3ENS5_IJNS4_1CILi2EEESB_NSA_ILi1EEEEEENS1_35KernelTmaWarpSpecializedCooperativeEEENS5_IJNSA_ILi128EEESG_NSA_ILi64EEEEEENS_6half_tENS5_IJSC_llEEESJ_NS5_IJlSC_lEEENS4_8TiledMMAINS4_8MMA_AtomIJNS4_4SM904GMMA26MMA_64x128x16_F32F16F16_SSILNSP_5MajorE1ELSR_0ELNSP_7ScaleInE1ELSS_1EEEEEENS4_6LayoutINS5_IJSB_SC_SC_EEENS5_IJSC_NSA_ILi0EEESX_EEEEENS5_IJNS4_10UnderscoreES10_S10_EEEEENS4_23SM90_TMA_LOAD_MULTICASTENS4_14ComposedLayoutINS4_7SwizzleILi3ELi4ELi3EEENS4_18smem_ptr_flag_bitsILi16EEENSV_INS5_IJSH_NSA_ILi8EEEEEENS5_IJSC_SH_EEEEEEEvNS4_8identityES13_NS14_IS16_S18_NSV_INS5_IJS19_SH_EEENS5_IJSH_SC_EEEEEEEvS1E_EENS_8epilogue10collective6detail29Sm90TmaWarpSpecializedAdapterINS1L_15DefaultEpilogueISJ_SL_SL_NS1K_6thread17LinearCombinationISJ_Li1EffLNS1P_9ScaleType4KindE0ELNS_15FloatRoundStyleE2ESJ_EENS1_15EpilogueDefaultEEEEEvvEEEEvNT_6ParamsE)
	.align		4
        /*000c*/ 	.word	index@(__assertfail)
	.align		4
        /*0010*/ 	.word	0x00000000
	.align		4
        /*0014*/ 	.word	0xfffffffe
	.align		4
        /*0018*/ 	.word	0x00000000
	.align		4
        /*001c*/ 	.word	0xfffffffd
	.align		4
        /*0020*/ 	.word	0x00000000
	.align		4
        /*0024*/ 	.word	0xfffffffc


//--------------------- .nv.constant4             --------------------------
	.section	.nv.constant4,"a",@progbits
	.align	8
	.align		8
.nv.constant4:
        /*0000*/ 	.dword	__assertfail
	.align		8
        /*0008*/ 	.dword	__unnamed_1
	.align		8
        /*0010*/ 	.dword	_ZN40_INTERNAL_85584ca1_4_k_cu_d30d9d49_158214cuda3std3__45__cpo5beginE
	.align		8
        /*0018*/ 	.dword	_ZN40_INTERNAL_85584ca1_4_k_cu_d30d9d49_158214cuda3std3__45__cpo3endE
	.align		8
        /*0020*/ 	.dword	_ZN40_INTERNAL_85584ca1_4_k_cu_d30d9d49_158214cuda3std3__45__cpo6cbeginE
	.align		8
        /*0028*/ 	.dword	_ZN40_INTERNAL_85584ca1_4_k_cu_d30d9d49_158214cuda3std3__45__cpo4cendE
	.align		8
        /*0030*/ 	.dword	_ZN40_INTERNAL_85584ca1_4_k_cu_d30d9d49_158214cuda3std3__442_GLOBAL__N__85584ca1_4_k_cu_d30d9d49_158216ignoreE
	.align		8
        /*0038*/ 	.dword	_ZN40_INTERNAL_85584ca1_4_k_cu_d30d9d49_158214cuda3std3__419piecewise_constructE
	.align		8
        /*0040*/ 	.dword	_ZN40_INTERNAL_85584ca1_4_k_cu_d30d9d49_158214cuda3std3__48in_placeE
	.align		8
        /*0048*/ 	.dword	_ZN40_INTERNAL_85584ca1_4_k_cu_d30d9d49_158214cuda3std6ranges3__45__cpo4swapE
	.align		8
        /*0050*/ 	.dword	_ZN40_INTERNAL_85584ca1_4_k_cu_d30d9d49_158214cuda3std6ranges3__45__cpo9iter_moveE
	.align		8
        /*0058*/ 	.dword	_ZN40_INTERNAL_85584ca1_4_k_cu_d30d9d49_158214cute7productE
	.align		8
        /*0060*/ 	.dword	_ZN40_INTERNAL_85584ca1_4_k_cu_d30d9d49_158214cute1_E
	.align		8
        /*0068*/ 	.dword	$str$22
	.align		8
        /*0070*/ 	.dword	$str$23


//--------------------- .text._ZN7cutlass13device_kernelINS_4gemm6kernel13GemmUniversalIN4cute5tupleIJiiiiEEENS1_10collective13CollectiveMmaINS1_34MainloopSm90TmaGmmaWarpSpecializedILi3ENS5_IJNS4_1CILi2EEESB_NSA_ILi1EEEEEENS1_35KernelTmaWarpSpecializedCooperativeEEENS5_IJNSA_ILi128EEESG_NSA_ILi64EEEEEENS_6half_tENS5_IJSC_llEEESJ_NS5_IJlSC_lEEENS4_8TiledMMAINS4_8MMA_AtomIJNS4_4SM904GMMA26MMA_64x128x16_F32F16F16_SSILNSP_5MajorE1ELSR_0ELNSP_7ScaleInE1ELSS_1EEEEEENS4_6LayoutINS5_IJSB_SC_SC_EEENS5_IJSC_NSA_ILi0EEESX_EEEEENS5_IJNS4_10UnderscoreES10_S10_EEEEENS4_23SM90_TMA_LOAD_MULTICASTENS4_14ComposedLayoutINS4_7SwizzleILi3ELi4ELi3EEENS4_18smem_ptr_flag_bitsILi16EEENSV_INS5_IJSH_NSA_ILi8EEEEEENS5_IJSC_SH_EEEEEEEvNS4_8identityES13_NS14_IS16_S18_NSV_INS5_IJS19_SH_EEENS5_IJSH_SC_EEEEEEEvS1E_EENS_8epilogue10collective6detail29Sm90TmaWarpSpecializedAdapterINS1L_15DefaultEpilogueISJ_SL_SL_NS1K_6thread17LinearCombinationISJ_Li1EffLNS1P_9ScaleType4KindE0ELNS_15FloatRoundStyleE2ESJ_EENS1_15EpilogueDefaultEEEEEvvEEEEvNT_6ParamsE --------------------------
	.section	.text._ZN7cutlass13device_kernelINS_4gemm6kernel13GemmUniversalIN4cute5tupleIJiiiiEEENS1_10collective13CollectiveMmaINS1_34MainloopSm90TmaGmmaWarpSpecializedILi3ENS5_IJNS4_1CILi2EEESB_NSA_ILi1EEEEEENS1_35KernelTmaWarpSpecializedCooperativeEEENS5_IJNSA_ILi128EEESG_NSA_ILi64EEEEEENS_6half_tENS5_IJSC_llEEESJ_NS5_IJlSC_lEEENS4_8TiledMMAINS4_8MMA_AtomIJNS4_4SM904GMMA26MMA_64x128x16_F32F16F16_SSILNSP_5MajorE1ELSR_0ELNSP_7ScaleInE1ELSS_1EEEEEENS4_6LayoutINS5_IJSB_SC_SC_EEENS5_IJSC_NSA_ILi0EEESX_EEEEENS5_IJNS4_10UnderscoreES10_S10_EEEEENS4_23SM90_TMA_LOAD_MULTICASTENS4_14ComposedLayoutINS4_7SwizzleILi3ELi4ELi3EEENS4_18smem_ptr_flag_bitsILi16EEENSV_INS5_IJSH_NSA_ILi8EEEEEENS5_IJSC_SH_EEEEEEEvNS4_8identityES13_NS14_IS16_S18_NSV_INS5_IJS19_SH_EEENS5_IJSH_SC_EEEEEEEvS1E_EENS_8epilogue10collective6detail29Sm90TmaWarpSpecializedAdapterINS1L_15DefaultEpilogueISJ_SL_SL_NS1K_6thread17LinearCombinationISJ_Li1EffLNS1P_9ScaleType4KindE0ELNS_15FloatRoundStyleE2ESJ_EENS1_15EpilogueDefaultEEEEEvvEEEEvNT_6ParamsE,"ax",@progbits
	.align	128
.text._ZN7cutlass13device_kernelINS_4gemm6kernel13GemmUniversalIN4cute5tupleIJiiiiEEENS1_10collective13CollectiveMmaINS1_34MainloopSm90TmaGmmaWarpSpecializedILi3ENS5_IJNS4_1CILi2EEESB_NSA_ILi1EEEEEENS1_35KernelTmaWarpSpecializedCooperativeEEENS5_IJNSA_ILi128EEESG_NSA_ILi64EEEEEENS_6half_tENS5_IJSC_llEEESJ_NS5_IJlSC_lEEENS4_8TiledMMAINS4_8MMA_AtomIJNS4_4SM904GMMA26MMA_64x128x16_F32F16F16_SSILNSP_5MajorE1ELSR_0ELNSP_7ScaleInE1ELSS_1EEEEEENS4_6LayoutINS5_IJSB_SC_SC_EEENS5_IJSC_NSA_ILi0EEESX_EEEEENS5_IJNS4_10UnderscoreES10_S10_EEEEENS4_23SM90_TMA_LOAD_MULTICASTENS4_14ComposedLayoutINS4_7SwizzleILi3ELi4ELi3EEENS4_18smem_ptr_flag_bitsILi16EEENSV_INS5_IJSH_NSA_ILi8EEEEEENS5_IJSC_SH_EEEEEEEvNS4_8identityES13_NS14_IS16_S18_NSV_INS5_IJS19_SH_EEENS5_IJSH_SC_EEEEEEEvS1E_EENS_8epilogue10collective6detail29Sm90TmaWarpSpecializedAdapterINS1L_15DefaultEpilogueISJ_SL_SL_NS1K_6thread17LinearCombinationISJ_Li1EffLNS1P_9ScaleType4KindE0ELNS_15FloatRoundStyleE2ESJ_EENS1_15EpilogueDefaultEEEEEvvEEEEvNT_6ParamsE:
        .type           _ZN7cutlass13device_kernelINS_4gemm6kernel13GemmUniversalIN4cute5tupleIJiiiiEEENS1_10collective13CollectiveMmaINS1_34MainloopSm90TmaGmmaWarpSpecializedILi3ENS5_IJNS4_1CILi2EEESB_NSA_ILi1EEEEEENS1_35KernelTmaWarpSpecializedCooperativeEEENS5_IJNSA_ILi128EEESG_NSA_ILi64EEEEEENS_6half_tENS5_IJSC_llEEESJ_NS5_IJlSC_lEEENS4_8TiledMMAINS4_8MMA_AtomIJNS4_4SM904GMMA26MMA_64x128x16_F32F16F16_SSILNSP_5MajorE1ELSR_0ELNSP_7ScaleInE1ELSS_1EEEEEENS4_6LayoutINS5_IJSB_SC_SC_EEENS5_IJSC_NSA_ILi0EEESX_EEEEENS5_IJNS4_10UnderscoreES10_S10_EEEEENS4_23SM90_TMA_LOAD_MULTICASTENS4_14ComposedLayoutINS4_7SwizzleILi3ELi4ELi3EEENS4_18smem_ptr_flag_bitsILi16EEENSV_INS5_IJSH_NSA_ILi8EEEEEENS5_IJSC_SH_EEEEEEEvNS4_8identityES13_NS14_IS16_S18_NSV_INS5_IJS19_SH_EEENS5_IJSH_SC_EEEEEEEvS1E_EENS_8epilogue10collective6detail29Sm90TmaWarpSpecializedAdapterINS1L_15DefaultEpilogueISJ_SL_SL_NS1K_6thread17LinearCombinationISJ_Li1EffLNS1P_9ScaleType4KindE0ELNS_15FloatRoundStyleE2ESJ_EENS1_15EpilogueDefaultEEEEEvvEEEEvNT_6ParamsE,@function
        .size           _ZN7cutlass13device_kernelINS_4gemm6kernel13GemmUniversalIN4cute5tupleIJiiiiEEENS1_10collective13CollectiveMmaINS1_34MainloopSm90TmaGmmaWarpSpecializedILi3ENS5_IJNS4_1CILi2EEESB_NSA_ILi1EEEEEENS1_35KernelTmaWarpSpecializedCooperativeEEENS5_IJNSA_ILi128EEESG_NSA_ILi64EEEEEENS_6half_tENS5_IJSC_llEEESJ_NS5_IJlSC_lEEENS4_8TiledMMAINS4_8MMA_AtomIJNS4_4SM904GMMA26MMA_64x128x16_F32F16F16_SSILNSP_5MajorE1ELSR_0ELNSP_7ScaleInE1ELSS_1EEEEEENS4_6LayoutINS5_IJSB_SC_SC_EEENS5_IJSC_NSA_ILi0EEESX_EEEEENS5_IJNS4_10UnderscoreES10_S10_EEEEENS4_23SM90_TMA_LOAD_MULTICASTENS4_14ComposedLayoutINS4_7SwizzleILi3ELi4ELi3EEENS4_18smem_ptr_flag_bitsILi16EEENSV_INS5_IJSH_NSA_ILi8EEEEEENS5_IJSC_SH_EEEEEEEvNS4_8identityES13_NS14_IS16_S18_NSV_INS5_IJS19_SH_EEENS5_IJSH_SC_EEEEEEEvS1E_EENS_8epilogue10collective6detail29Sm90TmaWarpSpecializedAdapterINS1L_15DefaultEpilogueISJ_SL_SL_NS1K_6thread17LinearCombinationISJ_Li1EffLNS1P_9ScaleType4KindE0ELNS_15FloatRoundStyleE2ESJ_EENS1_15EpilogueDefaultEEEEEvvEEEEvNT_6ParamsE,(.L_x_195 - _ZN7cutlass13device_kernelINS_4gemm6kernel13GemmUniversalIN4cute5tupleIJiiiiEEENS1_10collective13CollectiveMmaINS1_34MainloopSm90TmaGmmaWarpSpecializedILi3ENS5_IJNS4_1CILi2EEESB_NSA_ILi1EEEEEENS1_35KernelTmaWarpSpecializedCooperativeEEENS5_IJNSA_ILi128EEESG_NSA_ILi64EEEEEENS_6half_tENS5_IJSC_llEEESJ_NS5_IJlSC_lEEENS4_8TiledMMAINS4_8MMA_AtomIJNS4_4SM904GMMA26MMA_64x128x16_F32F16F16_SSILNSP_5MajorE1ELSR_0ELNSP_7ScaleInE1ELSS_1EEEEEENS4_6LayoutINS5_IJSB_SC_SC_EEENS5_IJSC_NSA_ILi0EEESX_EEEEENS5_IJNS4_10UnderscoreES10_S10_EEEEENS4_23SM90_TMA_LOAD_MULTICASTENS4_14ComposedLayoutINS4_7SwizzleILi3ELi4ELi3EEENS4_18smem_ptr_flag_bitsILi16EEENSV_INS5_IJSH_NSA_ILi8EEEEEENS5_IJSC_SH_EEEEEEEvNS4_8identityES13_NS14_IS16_S18_NSV_INS5_IJS19_SH_EEENS5_IJSH_SC_EEEEEEEvS1E_EENS_8epilogue10collective6detail29Sm90TmaWarpSpecializedAdapterINS1L_15DefaultEpilogueISJ_SL_SL_NS1K_6thread17LinearCombinationISJ_Li1EffLNS1P_9ScaleType4KindE0ELNS_15FloatRoundStyleE2ESJ_EENS1_15EpilogueDefaultEEEEEvvEEEEvNT_6ParamsE)
        .other          _ZN7cutlass13device_kernelINS_4gemm6kernel13GemmUniversalIN4cute5tupleIJiiiiEEENS1_10collective13CollectiveMmaINS1_34MainloopSm90TmaGmmaWarpSpecializedILi3ENS5_IJNS4_1CILi2EEESB_NSA_ILi1EEEEEENS1_35KernelTmaWarpSpecializedCooperativeEEENS5_IJNSA_ILi128EEESG_NSA_ILi64EEEEEENS_6half_tENS5_IJSC_llEEESJ_NS5_IJlSC_lEEENS4_8TiledMMAINS4_8MMA_AtomIJNS4_4SM904GMMA26MMA_64x128x16_F32F16F16_SSILNSP_5MajorE1ELSR_0ELNSP_7ScaleInE1ELSS_1EEEEEENS4_6LayoutINS5_IJSB_SC_SC_EEENS5_IJSC_NSA_ILi0EEESX_EEEEENS5_IJNS4_10UnderscoreES10_S10_EEEEENS4_23SM90_TMA_LOAD_MULTICASTENS4_14ComposedLayoutINS4_7SwizzleILi3ELi4ELi3EEENS4_18smem_ptr_flag_bitsILi16EEENSV_INS5_IJSH_NSA_ILi8EEEEEENS5_IJSC_SH_EEEEEEEvNS4_8identityES13_NS14_IS16_S18_NSV_INS5_IJS19_SH_EEENS5_IJSH_SC_EEEEEEEvS1E_EENS_8epilogue10collective6detail29Sm90TmaWarpSpecializedAdapterINS1L_15DefaultEpilogueISJ_SL_SL_NS1K_6thread17LinearCombinationISJ_Li1EffLNS1P_9ScaleType4KindE0ELNS_15FloatRoundStyleE2ESJ_EENS1_15EpilogueDefaultEEEEEvvEEEEvNT_6ParamsE,@"STO_CUDA_ENTRY STV_DEFAULT"
_ZN7cutlass13device_kernelINS_4gemm6kernel13GemmUniversalIN4cute5tupleIJiiiiEEENS1_10collective13CollectiveMmaINS1_34MainloopSm90TmaGmmaWarpSpecializedILi3ENS5_IJNS4_1CILi2EEESB_NSA_ILi1EEEEEENS1_35KernelTmaWarpSpecializedCooperativeEEENS5_IJNSA_ILi128EEESG_NSA_ILi64EEEEEENS_6half_tENS5_IJSC_llEEESJ_NS5_IJlSC_lEEENS4_8TiledMMAINS4_8MMA_AtomIJNS4_4SM904GMMA26MMA_64x128x16_F32F16F16_SSILNSP_5MajorE1ELSR_0ELNSP_7ScaleInE1ELSS_1EEEEEENS4_6LayoutINS5_IJSB_SC_SC_EEENS5_IJSC_NSA_ILi0EEESX_EEEEENS5_IJNS4_10UnderscoreES10_S10_EEEEENS4_23SM90_TMA_LOAD_MULTICASTENS4_14ComposedLayoutINS4_7SwizzleILi3ELi4ELi3EEENS4_18smem_ptr_flag_bitsILi16EEENSV_INS5_IJSH_NSA_ILi8EEEEEENS5_IJSC_SH_EEEEEEEvNS4_8identityES13_NS14_IS16_S18_NSV_INS5_IJS19_SH_EEENS5_IJSH_SC_EEEEEEEvS1E_EENS_8epilogue10collective6detail29Sm90TmaWarpSpecializedAdapterINS1L_15DefaultEpilogueISJ_SL_SL_NS1K_6thread17LinearCombinationISJ_Li1EffLNS1P_9ScaleType4KindE0ELNS_15FloatRoundStyleE2ESJ_EENS1_15EpilogueDefaultEEEEEvvEEEEvNT_6ParamsE:
[----:B------:R-:W0:Y:S01]  /*0000*/  LDC R1, c[0x0][0x28] ;  /* 0x00000a00ff017b82 */ /* 0x000e220000000800 */
[----:B------:R-:W1:Y:S01]  /*0010*/  S2R R95, SR_TID.X ;  /* 0x00000000005f7919 */ /* 0x000e620000002100 */
[----:B------:R-:W-:Y:S01]  /*0020*/  ELECT P0, URZ, PT ;  /* 0x00000000003f782f */ /* 0x000fe20003800000 */
[----:B------:R-:W-:Y:S01]  /*0030*/  BSSY B0, `(.L_x_0) ;  /* 0x000000f000007945 */ /* 0x000fe20003800000 */
[--C-:B-1----:R-:W-:Y:S02]  /*0040*/  SHF.R.U32.HI R0, RZ, 0x5, R95.reuse ;  /* 0x00000005ff007819 */ /* 0x102fe4000001165f */
[----:B------:R-:W-:-:S03]  /*0050*/  SHF.R.U32.HI R7, RZ, 0x7, R95 ;  /* 0x00000007ff077819 */ /* 0x000fc6000001165f */
[----:B------:R-:W1:Y:S04]  /*0060*/  SHFL.IDX PT, R3, R0, RZ, 0x1f ;  /* 0x00001fff00037589 */ /* 0x000e6800000e0000 */
[----:B------:R2:W3:Y:S01]  /*0070*/  SHFL.IDX PT, R2, R7, RZ, 0x1f ;  /* 0x00001fff07027589 */ /* 0x0004e200000e0000 */
[----:B-1----:R-:W-:-:S13]  /*0080*/  ISETP.NE.OR P0, PT, R3, RZ, !P0 ;  /* 0x000000ff0300720c */ /* 0x002fda0004705670 */
[----:B0-23--:R-:W-:Y:S05]  /*0090*/  @P0 BRA `(.L_x_1) ;  /* 0x0000000000200947 */ /* 0x00dfea0003800000 */
[----:B------:R-:W-:Y:S02]  /*00a0*/  ULDC.64 UR4, c[0x0][0x198] ;  /* 0x0000660000047ab9 */ /* 0x000fe40000000a00 */
[----:B------:R-:W-:Y:S02]  /*00b0*/  UIADD3 UR6, UP0, UR4, 0xf0, URZ ;  /* 0x000000f004067890 */ /* 0x000fe4000ff1e03f */
[----:B------:R-:W-:Y:S02]  /*00c0*/  UIADD3 UR4, UP1, UR4, 0x1f0, URZ ;  /* 0x000001f004047890 */ /* 0x000fe4000ff3e03f */
[----:B------:R-:W-:Y:S02]  /*00d0*/  UIADD3.X UR7, URZ, UR5, URZ, UP0, !UPT ;  /* 0x000000053f077290 */ /* 0x000fe400087fe43f */
[----:B------:R-:W-:-:S07]  /*00e0*/  UIADD3.X UR5, URZ, UR5, URZ, UP1, !UPT ;  /* 0x000000053f057290 */ /* 0x000fce0008ffe43f */
[----:B------:R0:W-:Y:S02]  /*00f0*/  UTMACCTL.PF [UR6] ;  /* 0x00000000060079b9 */ /* 0x0001e40008040000 */
[----:B------:R0:W-:Y:S02]  /*0100*/  UTMACCTL.PF [UR4] ;  /* 0x00000000040079b9 */ /* 0x0001e40008040000 */
[----:B0-----:R-:W-:Y:S01]  /*0110*/  NOP ;  /* 0x0000000000007918 */ /* 0x001fe20000000000 */
.L_x_1:
[----:B------:R-:W-:Y:S05]  /*0120*/  BSYNC B0 ;  /* 0x0000000000007941 */ /* 0x000fea0003800000 */
.L_x_0:
[----:B------:R-:W0:Y:S02]  /*0130*/  SHFL.IDX PT, R5, R0, RZ, 0x1f ;  /* 0x00001fff00057589 */ /* 0x000e2400000e0000 */
[----:B0-----:R-:W-:-:S13]  /*0140*/  ISETP.NE.AND P0, PT, R5, RZ, PT ;  /* 0x000000ff0500720c */ /* 0x001fda0003f05270 */
[----:B------:R-:W-:Y:S05]  /*0150*/  @P0 BRA `(.L_x_2) ;  /* 0x0000000000500947 */ /* 0x000fea0003800000 */
[----:B------:R-:W0:Y:S01]  /*0160*/  S2UR UR8, SR_CgaCtaId ;  /* 0x00000000000879c3 */ /* 0x000e220000008800 */
[----:B------:R-:W-:Y:S01]  /*0170*/  UMOV UR4, 0x400 ;  /* 0x0000040000047882 */ /* 0x000fe20000000000 */
[----:B------:R-:W-:Y:S01]  /*0180*/  UMOV UR5, 0x1 ;  /* 0x0000000100057882 */ /* 0x000fe20000000000 */
[----:B------:R-:W-:Y:S01]  /*0190*/  UMOV UR6, 0x6 ;  /* 0x0000000600067882 */ /* 0x000fe20000000000 */
[----:B------:R-:W-:Y:S01]  /*01a0*/  ELECT P0, URZ, PT ;  /* 0x00000000003f782f */ /* 0x000fe20003800000 */
[----:B------:R-:W-:-:S04]  /*01b0*/  UIADD3 UR6, -UR6, 0x100000, URZ ;  /* 0x0010000006067890 */ /* 0x000fc8000fffe13f */
[----:B------:R-:W-:Y:S02]  /*01c0*/  USHF.L.U32 UR7, UR6, 0xb, URZ ;  /* 0x0000000b06077899 */ /* 0x000fe4000800063f */
[----:B------:R-:W-:Y:S02]  /*01d0*/  USHF.L.U32 UR6, UR6, 0x1, URZ ;  /* 0x0000000106067899 */ /* 0x000fe4000800063f */
[----:B0-----:R-:W-:Y:S02]  /*01e0*/  ULEA UR8, UR8, UR4, 0x18 ;  /* 0x0000000408087291 */ /* 0x001fe4000f8ec03f */
[----:B------:R-:W-:-:S04]  /*01f0*/  UIADD3 UR4, -UR5, 0x100000, URZ ;  /* 0x0010000005047890 */ /* 0x000fc8000fffe13f */
[----:B------:R-:W-:Y:S02]  /*0200*/  USHF.L.U32 UR5, UR4, 0xb, URZ ;  /* 0x0000000b04057899 */ /* 0x000fe4000800063f */
[----:B------:R-:W-:Y:S01]  /*0210*/  USHF.L.U32 UR4, UR4, 0x1, URZ ;  /* 0x0000000104047899 */ /* 0x000fe2000800063f */
[----:B------:R-:W0:Y:S11]  /*0220*/  FENCE.VIEW.ASYNC.S ;  /* 0x00000000000073c6 */ /* 0x000e360000000000 */
[----:B0-----:R0:W1:Y:S01]  /*0230*/  SYNCS.EXCH.64 URZ, [UR8], UR4 ;  /* 0x00000004083f75b2 */ /* 0x0010620008000100 */
[----:B------:R0:W2:Y:S01]  /*0240*/  SYNCS.EXCH.64 URZ, [UR8+0x18], UR6 ;  /* 0x00001806083f75b2 */ /* 0x0000a20008000100 */
[----:B------:R0:W3:Y:S01]  /*0250*/  SYNCS.EXCH.64 URZ, [UR8+0x8], UR4 ;  /* 0x00000804083f75b2 */ /* 0x0000e20008000100 */
[----:B------:R0:W4:Y:S01]  /*0260*/  SYNCS.EXCH.64 URZ, [UR8+0x20], UR6 ;  /* 0x00002006083f75b2 */ /* 0x0001220008000100 */
[----:B------:R0:W0:Y:S01]  /*0270*/  SYNCS.EXCH.64 URZ, [UR8+0x10], UR4 ;  /* 0x00001004083f75b2 */ /* 0x0000220008000100 */
[----:B------:R0:W0:Y:S01]  /*0280*/  SYNCS.EXCH.64 URZ, [UR8+0x28], UR6 ;  /* 0x00002806083f75b2 */ /* 0x0000220008000100 */
[----:B------:R-:W-:Y:S01]  /*0290*/  NOP ;  /* 0x0000000000007918 */ /* 0x000fe20000000000 */
.L_x_2:
[----:B------:R-:W-:Y:S01]  /*02a0*/  SHF.R.S32.HI R4, RZ, 0x1f, R95 ;  /* 0x0000001fff047819 */ /* 0x000fe2000001145f */
[----:B------:R-:W5:Y:S01]  /*02b0*/  SHFL.IDX PT, R0, R0, RZ, 0x1f ;  /* 0x00001fff00007589 */ /* 0x000f6200000e0000 */
[----:B0-----:R-:W0:Y:S01]  /*02c0*/  S2UR UR8, SR_CTAID.X ;  /* 0x00000000000879c3 */ /* 0x001e220000002500 */
[----:B------:R-:W-:Y:S02]  /*02d0*/  ELECT P0, URZ, PT ;  /* 0x00000000003f782f */ /* 0x000fe40003800000 */
[----:B------:R-:W-:Y:S01]  /*02e0*/  LEA.HI R4, R4, R95, RZ, 0x7 ;  /* 0x0000005f04047211 */ /* 0x000fe200078f38ff */
[----:B------:R-:W-:Y:S01]  /*02f0*/  ULDC UR4, c[0x0][0x150] ;  /* 0x0000540000047ab9 */ /* 0x000fe20000000800 */
[----:B------:R-:W-:Y:S01]  /*0300*/  SHF.R.S32.HI R6, RZ, 0x1f, R5 ;  /* 0x0000001fff067819 */ /* 0x000fe20000011405 */
[----:B------:R-:W-:Y:S01]  /*0310*/  NOP ;  /* 0x0000000000007918 */ /* 0x000fe20000000000 */
[----:B------:R-:W-:Y:S01]  /*0320*/  LOP3.LUT R4, R4, 0xffffff80, RZ, 0xc0, !PT ;  /* 0xffffff8004047812 */ /* 0x000fe200078ec0ff */
[----:B------:R-:W-:Y:S01]  /*0330*/  NOP ;  /* 0x0000000000007918 */ /* 0x000fe20000000000 */
[----:B------:R-:W-:Y:S01]  /*0340*/  LEA.HI R6, R6, R5, RZ, 0x2 ;  /* 0x0000000506067211 */ /* 0x000fe200078f10ff */
[----:B------:R-:W1:Y:S01]  /*0350*/  LDC R11, c[0x0][0x144] ;  /* 0x00005100ff0b7b82 */ /* 0x000e620000000800 */
[----:B------:R-:W-:Y:S01]  /*0360*/  IMAD.MOV.U32 R22, RZ, RZ, 0x1 ;  /* 0x00000001ff167424 */ /* 0x000fe200078e00ff */
[----:B------:R-:W-:Y:S01]  /*0370*/  ISETP.NE.AND P3, PT, R2, RZ, PT ;  /* 0x000000ff0200720c */ /* 0x000fe20003f65270 */
[----:B------:R-:W-:Y:S01]  /*0380*/  IMAD.IADD R8, R95, 0x1, -R4 ;  /* 0x000000015f087824 */ /* 0x000fe200078e0a04 */
[----:B------:R-:W-:Y:S01]  /*0390*/  LOP3.LUT R6, R6, 0x3ffffffc, RZ, 0xc0, !PT ;  /* 0x3ffffffc06067812 */ /* 0x000fe200078ec0ff */
[----:B------:R-:W2:Y:S03]  /*03a0*/  S2R R4, SR_CTAID.Y ;  /* 0x0000000000047919 */ /* 0x000ea60000002600 */
[----:B------:R-:W-:Y:S01]  /*03b0*/  SHF.R.S32.HI R9, RZ, 0x1f, R8 ;  /* 0x0000001fff097819 */ /* 0x000fe20000011408 */
[----:B------:R-:W-:Y:S01]  /*03c0*/  IMAD.IADD R6, R5, 0x1, -R6 ;  /* 0x0000000105067824 */ /* 0x000fe200078e0a06 */
[----:B------:R-:W3:Y:S02]  /*03d0*/  LDC R13, c[0x0][0x140] ;  /* 0x00005000ff0d7b82 */ /* 0x000ee40000000800 */
[----:B------:R-:W-:-:S02]  /*03e0*/  LEA.HI R9, R9, R8, RZ, 0x3 ;  /* 0x0000000809097211 */ /* 0x000fc400078f18ff */
[----:B-----5:R-:W-:Y:S02]  /*03f0*/  ISETP.NE.OR P0, PT, R0, RZ, !P0 ;  /* 0x000000ff0000720c */ /* 0x020fe40004705670 */
[--C-:B------:R-:W-:Y:S02]  /*0400*/  SHF.R.S32.HI R0, RZ, 0x3, R9.reuse ;  /* 0x00000003ff007819 */ /* 0x100fe40000011409 */
[----:B0-----:R-:W-:Y:S02]  /*0410*/  I2FP.F32.U32 R10, UR8 ;  /* 0x00000008000a7c45 */ /* 0x001fe40008201000 */
[----:B------:R-:W-:-:S03]  /*0420*/  SHF.R.S32.HI R9, RZ, 0x1f, R9 ;  /* 0x0000001fff097819 */ /* 0x000fc60000011409 */
[----:B------:R-:W-:Y:S01]  /*0430*/  FMUL R10, R10, UR4 ;  /* 0x000000040a0a7c20 */ /* 0x000fe20008400000 */
[----:B------:R-:W-:Y:S01]  /*0440*/  LEA.HI R9, R9, R0, RZ, 0x2 ;  /* 0x0000000009097211 */ /* 0x000fe200078f10ff */
[----:B------:R-:W-:Y:S02]  /*0450*/  ULDC UR4, c[0x0][0x154] ;  /* 0x0000550000047ab9 */ /* 0x000fe40000000800 */
[----:B------:R-:W-:Y:S01]  /*0460*/  VOTEU.ALL UP0, P0 ;  /* 0x00000000003f7886 */ /* 0x000fe20000000000 */
[----:B------:R-:W-:Y:S01]  /*0470*/  LOP3.LUT R9, R9, 0xfffffffc, RZ, 0xc0, !PT ;  /* 0xfffffffc09097812 */ /* 0x000fe200078ec0ff */
[----:B------:R-:W0:Y:S01]  /*0480*/  F2I.U32.TRUNC.NTZ R10, R10 ;  /* 0x0000000a000a7305 */ /* 0x000e22000020f000 */
[----:B------:R-:W-:Y:S02]  /*0490*/  VOTEU.ALL UP1, P0 ;  /* 0x00000000003f7886 */ /* 0x000fe40000020000 */
[----:B------:R-:W5:Y:S01]  /*04a0*/  @!UP0 S2UR UR7, SR_CgaCtaId ;  /* 0x00000000000789c3 */ /* 0x000f620000008800 */
[----:B------:R-:W-:Y:S01]  /*04b0*/  IMAD.IADD R9, R0, 0x1, -R9 ;  /* 0x0000000100097824 */ /* 0x000fe200078e0a09 */
[----:B------:R-:W-:Y:S01]  /*04c0*/  SHF.R.S32.HI R0, RZ, 0x1f, R3 ;  /* 0x0000001fff007819 */ /* 0x000fe20000011403 */
[----:B------:R-:W-:Y:S01]  /*04d0*/  @!UP0 UMOV UR6, 0x400 ;  /* 0x0000040000068882 */ /* 0x000fe20000000000 */
[----:B---3--:R-:W-:Y:S01]  /*04e0*/  ISETP.EQ.U32.AND P2, PT, R13, 0x1, PT ;  /* 0x000000010d00780c */ /* 0x008fe20003f42070 */
[----:B------:R-:W-:Y:S01]  /*04f0*/  IMAD R19, R6, 0x4, R9 ;  /* 0x0000000406137824 */ /* 0x000fe200078e0209 */
[----:B--2---:R-:W-:-:S02]  /*0500*/  I2FP.F32.U32 R12, R4 ;  /* 0x00000004000c7245 */ /* 0x004fc40000201000 */
[----:B------:R-:W2:Y:S01]  /*0510*/  LDC R9, c[0x0][0x148] ;  /* 0x00005200ff097b82 */ /* 0x000ea20000000800 */
[----:B------:R-:W-:Y:S02]  /*0520*/  LEA.HI R0, R0, R3, RZ, 0x2 ;  /* 0x0000000300007211 */ /* 0x000fe400078f10ff */
[----:B------:R-:W-:Y:S01]  /*0530*/  LEA.HI R6, R19, R19, RZ, 0x1 ;  /* 0x0000001313067211 */ /* 0x000fe200078f08ff */
[----:B0-----:R-:W-:Y:S02]  /*0540*/  IMAD.MOV R14, RZ, RZ, -R10 ;  /* 0x000000ffff0e7224 */ /* 0x001fe400078e0a0a */
[----:B------:R-:W-:Y:S01]  /*0550*/  FMUL R12, R12, UR4 ;  /* 0x000000040c0c7c20 */ /* 0x000fe20008400000 */
[----:B------:R-:W-:Y:S01]  /*0560*/  LOP3.LUT R0, R0, 0xfffffffc, RZ, 0xc0, !PT ;  /* 0xfffffffc00007812 */ /* 0x000fe200078ec0ff */
[----:B------:R-:W-:Y:S01]  /*0570*/  UMOV UR4, 0x20 ;  /* 0x0000002000047882 */ /* 0x000fe20000000000 */
[----:B------:R-:W-:Y:S01]  /*0580*/  LOP3.LUT R10, R6, 0xfffffffe, RZ, 0xc0, !PT ;  /* 0xfffffffe060a7812 */ /* 0x000fe200078ec0ff */
[----:B-1----:R-:W-:Y:S01]  /*0590*/  IMAD R6, R11, R14, UR8 ;  /* 0x000000080b067e24 */ /* 0x002fe2000f8e020e */
[----:B------:R-:W-:-:S04]  /*05a0*/  @!UP0 UIADD3 UR4, -UR4, 0x100000, URZ ;  /* 0x0010000004048890 */ /* 0x000fc8000fffe13f */
[----:B------:R-:W-:Y:S02]  /*05b0*/  @!UP0 USHF.L.U32 UR5, UR4, 0xb, URZ ;  /* 0x0000000b04058899 */ /* 0x000fe4000800063f */
[----:B------:R-:W-:Y:S01]  /*05c0*/  @!UP0 USHF.L.U32 UR4, UR4, 0x1, URZ ;  /* 0x0000000104048899 */ /* 0x000fe2000800063f */
[----:B------:R-:W0:Y:S01]  /*05d0*/  F2I.U32.TRUNC.NTZ R12, R12 ;  /* 0x0000000c000c7305 */ /* 0x000e22000020f000 */
[----:B------:R-:W-:Y:S02]  /*05e0*/  IMAD.IADD R3, R3, 0x1, -R0 ;  /* 0x0000000103037824 */ /* 0x000fe400078e0a00 */
[C---:B------:R-:W-:Y:S02]  /*05f0*/  IMAD.IADD R11, R19.reuse, 0x1, -R10 ;  /* 0x00000001130b7824 */ /* 0x040fe400078e0a0a */
[----:B------:R-:W-:Y:S01]  /*0600*/  IMAD.SHL.U32 R10, R19, 0x4, RZ ;  /* 0x00000004130a7824 */ /* 0x000fe200078e00ff */
[----:B-----5:R-:W-:Y:S01]  /*0610*/  @!UP0 ULEA UR6, UR7, UR6, 0x18 ;  /* 0x0000000607068291 */ /* 0x020fe2000f8ec03f */
[----:B------:R-:W-:Y:S01]  /*0620*/  ISETP.NE.AND P1, PT, R3, 0x3, PT ;  /* 0x000000030300780c */ /* 0x000fe20003f25270 */
[----:B------:R-:W-:Y:S01]  /*0630*/  VOTEU.ALL UP0, P0 ;  /* 0x00000000003f7886 */ /* 0x000fe20000000000 */
[----:B------:R-:W-:-:S02]  /*0640*/  ISETP.NE.AND P4, PT, R11, R6, PT ;  /* 0x000000060b00720c */ /* 0x000fc40003f85270 */
[----:B------:R-:W-:Y:S02]  /*0650*/  LOP3.LUT R19, R19, 0xc, R10, 0x78, !PT ;  /* 0x0000000c13137812 */ /* 0x000fe400078e780a */
[----:B------:R-:W-:Y:S01]  /*0660*/  LOP3.LUT P0, RZ, R8, 0x7, RZ, 0xc0, !PT ;  /* 0x0000000708ff7812 */ /* 0x000fe2000780c0ff */
[C---:B------:R-:W-:Y:S01]  /*0670*/  VIADD R8, R2.reuse, 0xffffffff ;  /* 0xffffffff02087836 */ /* 0x040fe20000000000 */
[----:B------:R-:W-:Y:S01]  /*0680*/  ISETP.EQ.OR P1, PT, R3, RZ, !P1 ;  /* 0x000000ff0300720c */ /* 0x000fe20004f22670 */
[----:B0-----:R-:W-:Y:S01]  /*0690*/  IMAD.MOV R23, RZ, RZ, -R12 ;  /* 0x000000ffff177224 */ /* 0x001fe200078e0a0c */
[----:B------:R-:W-:Y:S01]  /*06a0*/  ISETP.LT.U32.AND P0, PT, R19, 0x4, !P0 ;  /* 0x000000041300780c */ /* 0x000fe20004701070 */
[----:B------:R-:W0:Y:S02]  /*06b0*/  FENCE.VIEW.ASYNC.S ;  /* 0x00000000000073c6 */ /* 0x000e240000000000 */
[----:B0-----:R0:W1:Y:S01]  /*06c0*/  @!UP0 SYNCS.EXCH.64 URZ, [UR6+0x40], UR4 ;  /* 0x00004004063f85b2 */ /* 0x0010620008000100 */
[----:B------:R-:W-:Y:S01]  /*06d0*/  ISETP.EQ.AND P1, PT, R2, RZ, P1 ;  /* 0x000000ff0200720c */ /* 0x000fe20000f22270 */
[----:B--2---:R-:W-:Y:S01]  /*06e0*/  IMAD R11, R9, R23, R4 ;  /* 0x00000017090b7224 */ /* 0x004fe200078e0204 */
[----:B------:R-:W-:-:S02]  /*06f0*/  ISETP.GE.U32.AND P6, PT, R8, 0x2, PT ;  /* 0x000000020800780c */ /* 0x000fc40003fc6070 */
[----:B------:R-:W-:Y:S02]  /*0700*/  @P4 LEA.HI R0, R19, R19, RZ, 0x1 ;  /* 0x0000001313004211 */ /* 0x000fe400078f08ff */
[----:B------:R-:W-:Y:S02]  /*0710*/  SEL R18, RZ, 0x1, !P1 ;  /* 0x00000001ff127807 */ /* 0x000fe40004800000 */
[----:B------:R-:W-:Y:S02]  /*0720*/  @P4 SHF.R.S32.HI R0, RZ, 0x1, R0 ;  /* 0x00000001ff004819 */ /* 0x000fe40000011400 */
[----:B------:R-:W-:Y:S02]  /*0730*/  SEL R18, R18, 0x2, P6 ;  /* 0x0000000212127807 */ /* 0x000fe40003000000 */
[----:B------:R-:W-:Y:S02]  /*0740*/  @P4 ISETP.NE.AND P5, PT, R0, R11, PT ;  /* 0x0000000b0000420c */ /* 0x000fe40003fa5270 */
[----:B------:R-:W-:Y:S01]  /*0750*/  SEL R11, RZ, 0x1, !P0 ;  /* 0x00000001ff0b7807 */ /* 0x000fe20004000000 */
[----:B------:R0:W2:Y:S01]  /*0760*/  @!UP1 SYNCS.EXCH.64 URZ, [UR6+0x48], UR4 ;  /* 0x00004804063f95b2 */ /* 0x0000a20008000100 */
[----:B------:R-:W-:Y:S01]  /*0770*/  @P4 SEL R22, RZ, 0x1, P5 ;  /* 0x00000001ff164807 */ /* 0x000fe20002800000 */
[----:B------:R-:W-:Y:S01]  /*0780*/  NOP ;  /* 0x0000000000007918 */ /* 0x000fe20000000000 */
[----:B------:R-:W-:-:S02]  /*0790*/  LOP3.LUT R0, R95, 0x7f, RZ, 0xc0, !PT ;  /* 0x0000007f5f007812 */ /* 0x000fc400078ec0ff */
[----:B------:R-:W-:Y:S01]  /*07a0*/  LOP3.LUT R22, R22, R11, RZ, 0xc0, !PT ;  /* 0x0000000b16167212 */ /* 0x000fe200078ec0ff */
[----:B01----:R-:W-:Y:S06]  /*07b0*/  @!P2 BRA `(.L_x_3) ;  /* 0x000000000008a947 */ /* 0x003fec0003800000 */
[----:B--2-4-:R-:W-:Y:S01]  /*07c0*/  UCGABAR_ARV ;  /* 0x00000000000079c7 */ /* 0x014fe20008000000 */
[----:B------:R-:W-:Y:S05]  /*07d0*/  BRA `(.L_x_4) ;  /* 0x0000000000047947 */ /* 0x000fea0003800000 */
.L_x_3:
[----:B--2-4-:R-:W-:Y:S01]  /*07e0*/  NOP ;  /* 0x0000000000007918 */ /* 0x014fe20000000000 */
.L_x_4:
[----:B------:R-:W0:Y:S01]  /*07f0*/  LDC R2, c[0x0][0x65c] ;  /* 0x00019700ff027b82 */ /* 0x000e220000000800 */
[----:B------:R-:W-:Y:S02]  /*0800*/  IMAD.U32 R10, RZ, RZ, UR8 ;  /* 0x00000008ff0a7e24 */ /* 0x000fe4000f8e00ff */
[----:B------:R-:W-:Y:S01]  /*0810*/  IMAD.MOV.U32 R11, RZ, RZ, RZ ;  /* 0x000000ffff0b7224 */ /* 0x000fe200078e00ff */
[----:B0-----:R-:W-:-:S04]  /*0820*/  ISETP.NE.AND P1, PT, R2, 0x1, PT ;  /* 0x000000010200780c */ /* 0x001fc80003f25270 */
[----:B------:R-:W-:-:S09]  /*0830*/  P2R R5, PR, RZ, 0x2 ;  /* 0x00000002ff057803 */ /* 0x000fd20000000000 */
[----:B------:R-:W0:Y:S01]  /*0840*/  @P1 LDC R17, c[0x0][0x10] ;  /* 0x00000400ff111b82 */ /* 0x000e220000000800 */
[----:B------:R-:W-:Y:S02]  /*0850*/  @P1 IMAD.MOV.U32 R5, RZ, RZ, RZ ;  /* 0x000000ffff051224 */ /* 0x000fe400078e00ff */
[----:B------:R-:W-:-:S05]  /*0860*/  @P1 IMAD.MOV.U32 R15, RZ, RZ, RZ ;  /* 0x000000ffff0f1224 */ /* 0x000fca00078e00ff */
[----:B------:R-:W1:Y:S01]  /*0870*/  @!P1 LDC R13, c[0x0][0xc] ;  /* 0x00000300ff0d9b82 */ /* 0x000e620000000800 */
[----:B------:R-:W-:Y:S01]  /*0880*/  ULDC UR4, c[0x0][0xc] ;  /* 0x0000030000047ab9 */ /* 0x000fe20000000800 */
[----:B------:R-:W-:Y:S01]  /*0890*/  ULDC UR5, c[0x0][0x10] ;  /* 0x0000040000057ab9 */ /* 0x000fe20000000800 */
[----:B------:R-:W-:Y:S01]  /*08a0*/  ULDC UR6, c[0x0][0x14] ;  /* 0x0000050000067ab9 */ /* 0x000fe20000000800 */
[----:B------:R-:W-:-:S04]  /*08b0*/  UIMAD.WIDE.U32 UR4, UR4, UR5, URZ ;  /* 0x00000005040472a5 */ /* 0x000fc8000f8e003f */
[----:B------:R-:W-:Y:S02]  /*08c0*/  UIMAD.WIDE.U32 UR36, UR4, UR6, URZ ;  /* 0x00000006042472a5 */ /* 0x000fe4000f8e003f */
[----:B------:R-:W-:-:S04]  /*08d0*/  UIMAD UR42, UR5, UR6, URZ ;  /* 0x00000006052a72a4 */ /* 0x000fc8000f8e023f */
[----:B------:R-:W-:Y:S01]  /*08e0*/  UIADD3 UR42, UR37, UR42, URZ ;  /* 0x0000002a252a7290 */ /* 0x000fe2000fffe03f */
[----:B0-----:R-:W-:-:S04]  /*08f0*/  @P1 IMAD.WIDE.U32 R16, R17, UR8, R4 ;  /* 0x0000000811101c25 */ /* 0x001fc8000f8e0004 */
[----:B------:R-:W-:Y:S02]  /*0900*/  @P1 IMAD.IADD R17, R17, 0x1, R15 ;  /* 0x0000000111111824 */ /* 0x000fe400078e020f */
[----:B-1----:R-:W-:-:S04]  /*0910*/  @!P1 IMAD.WIDE.U32 R10, R4, R13, R10 ;  /* 0x0000000d040a9225 */ /* 0x002fc800078e000a */
[----:B------:R-:W-:Y:S02]  /*0920*/  @!P1 IMAD.MOV.U32 R16, RZ, RZ, R10 ;  /* 0x000000ffff109224 */ /* 0x000fe400078e000a */
[----:B------:R-:W-:Y:S01]  /*0930*/  @!P1 IMAD.MOV.U32 R17, RZ, RZ, R11 ;  /* 0x000000ffff119224 */ /* 0x000fe200078e000b */
[----:B------:R-:W-:Y:S06]  /*0940*/  @!P2 BRA `(.L_x_5) ;  /* 0x00000000000ca947 */ /* 0x000fec0003800000 */
[----:B------:R-:W-:Y:S01]  /*0950*/  UCGABAR_WAIT ;  /* 0x0000000000007dc7 */ /* 0x000fe20008000000 */
[----:B------:R-:W-:Y:S01]  /*0960*/  CCTL.IVALL ;  /* 0x00000000ff00798f */ /* 0x000fe20002000000 */
[----:B------:R-:W-:Y:S05]  /*0970*/  BRA `(.L_x_6) ;  /* 0x0000000000047947 */ /* 0x000fea0003800000 */
.L_x_5:
[----:B------:R-:W-:Y:S06]  /*0980*/  BAR.SYNC.DEFER_BLOCKING 0x0 ;  /* 0x0000000000007b1d */ /* 0x000fec0000010000 */
.L_x_6:
[----:B------:R-:W-:Y:S05]  /*0990*/  @!P3 BRA `(.L_x_7) ;  /* 0x0000005c00a4b947 */ /* 0x000fea0003800000 */
[----:B------:R-:W-:-:S13]  /*09a0*/  ISETP.GT.U32.AND P0, PT, R8, 0x1, PT ;  /* 0x000000010800780c */ /* 0x000fda0003f04070 */
[----:B------:R-:W-:Y:S05]  /*09b0*/  @P0 EXIT ;  /* 0x000000000000094d */ /* 0x000fea0003800000 */
[----:B------:R-:W-:Y:S01]  /*09c0*/  ULDC.64 UR4, c[0x0][0x650] ;  /* 0x0001940000047ab9 */ /* 0x000fe20000000a00 */
[----:B------:R-:W-:Y:S01]  /*09d0*/  PRMT R3, RZ, 0x7610, R3 ;  /* 0x00007610ff037816 */ /* 0x000fe20000000003 */
[----:B------:R-:W-:Y:S01]  /*09e0*/  IMAD.MOV.U32 R103, RZ, RZ, -0x1 ;  /* 0xffffffffff677424 */ /* 0x000fe200078e00ff */
[----:B------:R-:W-:Y:S01]  /*09f0*/  ISETP.GE.U32.AND P0, PT, R16, UR4, PT ;  /* 0x0000000410007c0c */ /* 0x000fe2000bf06070 */
[----:B------:R-:W-:Y:S02]  /*0a00*/  IMAD.MOV.U32 R100, RZ, RZ, -0x1 ;  /* 0xffffffffff647424 */ /* 0x000fe400078e00ff */
[----:B------:R-:W-:Y:S01]  /*0a10*/  IMAD.MOV.U32 R101, RZ, RZ, -0x1 ;  /* 0xffffffffff657424 */ /* 0x000fe200078e00ff */
[----:B------:R-:W-:-:S13]  /*0a20*/  ISETP.GE.U32.AND.EX P0, PT, R17, UR5, PT, P0 ;  /* 0x0000000511007c0c */ /* 0x000fda000bf06100 */
[----:B------:R-:W-:Y:S05]  /*0a30*/  @P0 BRA `(.L_x_8) ;  /* 0x0000000400280947 */ /* 0x000fea0003800000 */
[----:B------:R-:W0:Y:S01]  /*0a40*/  LDC.64 R24, c[0x0][0x628] ;  /* 0x00018a00ff187b82 */ /* 0x000e220000000a00 */
[----:B------:R-:W-:Y:S02]  /*0a50*/  IMAD.MOV.U32 R10, RZ, RZ, R16 ;  /* 0x000000ffff0a7224 */ /* 0x000fe400078e0010 */
[----:B------:R-:W-:-:S05]  /*0a60*/  IMAD.MOV.U32 R11, RZ, RZ, R17 ;  /* 0x000000ffff0b7224 */ /* 0x000fca00078e0011 */
[----:B------:R-:W1:Y:S08]  /*0a70*/  LDC R8, c[0x0][0x630] ;  /* 0x00018c00ff087b82 */ /* 0x000e700000000800 */
[----:B------:R-:W2:Y:S01]  /*0a80*/  LDC.64 R26, c[0x0][0x620] ;  /* 0x00018800ff1a7b82 */ /* 0x000ea20000000a00 */
[----:B0-----:R-:W-:-:S04]  /*0a90*/  ISETP.NE.U32.AND P0, PT, R24, RZ, PT ;  /* 0x000000ff1800720c */ /* 0x001fc80003f05070 */
[----:B------:R-:W-:-:S13]  /*0aa0*/  ISETP.NE.AND.EX P0, PT, R25, RZ, PT, P0 ;  /* 0x000000ff1900720c */ /* 0x000fda0003f05300 */
[----:B-12---:R-:W-:Y:S05]  /*0ab0*/  @!P0 BRA `(.L_x_9) ;  /* 0x0000000000288947 */ /* 0x006fea0003800000 */
[----:B------:R-:W0:Y:S02]  /*0ac0*/  LDC R3, c[0x0][0x634] ;  /* 0x00018d00ff037b82 */ /* 0x000e240000000800 */
[----:B0-----:R-:W-:-:S05]  /*0ad0*/  IADD3 R3, P0, R16, R3, RZ ;  /* 0x0000000310037210 */ /* 0x001fca0007f1e0ff */
[----:B------:R-:W-:-:S04]  /*0ae0*/  IMAD.X R21, RZ, RZ, R17, P0 ;  /* 0x000000ffff157224 */ /* 0x000fc800000e0611 */
[----:B------:R-:W-:-:S04]  /*0af0*/  IMAD.WIDE.U32 R10, R21, R24, RZ ;  /* 0x00000018150a7225 */ /* 0x000fc800078e00ff */
[----:B------:R-:W-:-:S04]  /*0b00*/  IMAD.WIDE.U32 R12, P0, R3, R25, R10 ;  /* 0x00000019030c7225 */ /* 0x000fc8000780000a */
[----:B------:R-:W-:-:S04]  /*0b10*/  IMAD.WIDE.U32 R10, R3, R24, RZ ;  /* 0x00000018030a7225 */ /* 0x000fc800078e00ff */
[----:B------:R-:W-:Y:S01]  /*0b20*/  IMAD.X R15, RZ, RZ, RZ, P0 ;  /* 0x000000ffff0f7224 */ /* 0x000fe200000e06ff */
[----:B------:R-:W-:Y:S01]  /*0b30*/  IADD3 RZ, P0, R11, R12, RZ ;  /* 0x0000000c0bff7210 */ /* 0x000fe20007f1e0ff */
[----:B------:R-:W-:-:S04]  /*0b40*/  IMAD.MOV.U32 R14, RZ, RZ, R13 ;  /* 0x000000ffff0e7224 */ /* 0x000fc800078e000d */
[----:B------:R-:W-:-:S08]  /*0b50*/  IMAD.WIDE.U32.X R10, R21, R25, R14, P0 ;  /* 0x00000019150a7225 */ /* 0x000fd000000e040e */
.L_x_9:
[----:B------:R-:W0:Y:S01]  /*0b60*/  LDC.64 R30, c[0x0][0x640] ;  /* 0x00019000ff1e7b82 */ /* 0x000e220000000a00 */
[-CC-:B------:R-:W-:Y:S01]  /*0b70*/  SHF.R.U64 R101, R10, R8.reuse, R11.reuse ;  /* 0x000000080a657219 */ /* 0x180fe2000000120b */
[----:B------:R-:W-:Y:S01]  /*0b80*/  IMAD R29, R9, R23, R4 ;  /* 0x00000017091d7224 */ /* 0x000fe200078e0204 */
[----:B------:R-:W-:Y:S01]  /*0b90*/  SHF.R.U32.HI R3, RZ, R8, R11 ;  /* 0x00000008ff037219 */ /* 0x000fe2000001160b */
[----:B------:R-:W-:Y:S01]  /*0ba0*/  IMAD.MOV.U32 R23, RZ, RZ, 0x1 ;  /* 0x00000001ff177424 */ /* 0x000fe200078e00ff */
[----:B------:R-:W-:-:S03]  /*0bb0*/  IADD3 R5, P0, RZ, -R101, RZ ;  /* 0x80000065ff057210 */ /* 0x000fc60007f1e0ff */
[----:B------:R-:W1:Y:S02]  /*0bc0*/  LDC R12, c[0x0][0x618] ;  /* 0x00018600ff0c7b82 */ /* 0x000e640000000800 */
[----:B------:R-:W-:Y:S02]  /*0bd0*/  IMAD.X R3, RZ, RZ, ~R3, P0 ;  /* 0x000000ffff037224 */ /* 0x000fe400000e0e03 */
[----:B------:R-:W-:-:S04]  /*0be0*/  IMAD.WIDE.U32 R10, R5, R26, R16 ;  /* 0x0000001a050a7225 */ /* 0x000fc800078e0010 */
[----:B------:R-:W2:Y:S01]  /*0bf0*/  LDC R20, c[0x0][0x608] ;  /* 0x00018200ff147b82 */ /* 0x000ea20000000800 */
[----:B------:R-:W-:Y:S02]  /*0c00*/  IMAD R8, R3, R26, RZ ;  /* 0x0000001a03087224 */ /* 0x000fe400078e02ff */
[----:B------:R-:W-:Y:S02]  /*0c10*/  IMAD.MOV.U32 R3, RZ, RZ, -0x1 ;  /* 0xffffffffff037424 */ /* 0x000fe400078e00ff */
[----:B------:R-:W-:-:S03]  /*0c20*/  IMAD R5, R5, R27, R8 ;  /* 0x0000001b05057224 */ /* 0x000fc600078e0208 */
[----:B------:R-:W3:Y:S01]  /*0c30*/  LDC R28, c[0x0][0x658] ;  /* 0x00019600ff1c7b82 */ /* 0x000ee20000000800 */
[----:B------:R-:W-:Y:S01]  /*0c40*/  IMAD.IADD R5, R11, 0x1, R5 ;  /* 0x000000010b057824 */ /* 0x000fe200078e0205 */
[----:B0-----:R-:W-:-:S04]  /*0c50*/  ISETP.NE.U32.AND P0, PT, R30, RZ, PT ;  /* 0x000000ff1e00720c */ /* 0x001fc80003f05070 */
[----:B------:R-:W-:Y:S02]  /*0c60*/  ISETP.NE.AND.EX P0, PT, R31, RZ, PT, P0 ;  /* 0x000000ff1f00720c */ /* 0x000fe40003f05300 */
[----:B------:R-:W0:Y:S01]  /*0c70*/  LDC R24, c[0x0][0x600] ;  /* 0x00018000ff187b82 */ /* 0x000e220000000800 */
[-CC-:B-1----:R-:W-:Y:S02]  /*0c80*/  SHF.R.U64 R14, R10, R12.reuse, R5.reuse ;  /* 0x0000000c0a0e7219 */ /* 0x182fe40000001205 */
[----:B------:R-:W-:-:S05]  /*0c90*/  SHF.R.U32.HI R5, RZ, R12, R5 ;  /* 0x0000000cff057219 */ /* 0x000fca0000011605 */
[----:B------:R-:W1:Y:S01]  /*0ca0*/  LDC R15, c[0x0][0x648] ;  /* 0x00019200ff0f7b82 */ /* 0x000e620000000800 */
[-CC-:B--2---:R-:W-:Y:S02]  /*0cb0*/  SHF.R.U64 R27, R14, R20.reuse, R5.reuse ;  /* 0x000000140e1b7219 */ /* 0x184fe40000001205 */
[----:B------:R-:W-:-:S05]  /*0cc0*/  SHF.R.U32.HI R5, RZ, R20, R5 ;  /* 0x00000014ff057219 */ /* 0x000fca0000011605 */
[----:B------:R-:W2:Y:S01]  /*0cd0*/  LDC R21, c[0x0][0x638] ;  /* 0x00018e00ff157b82 */ /* 0x000ea20000000800 */
[-CC-:B---3--:R-:W-:Y:S02]  /*0ce0*/  SHF.R.U64 R20, R27, R28.reuse, R5.reuse ;  /* 0x0000001c1b147219 */ /* 0x188fe40000001205 */
[-C--:B------:R-:W-:Y:S02]  /*0cf0*/  SHF.L.U32 R3, R3, R28.reuse, RZ ;  /* 0x0000001c03037219 */ /* 0x080fe400000006ff */
[----:B------:R-:W-:Y:S01]  /*0d00*/  SHF.R.U32.HI R5, RZ, R28, R5 ;  /* 0x0000001cff057219 */ /* 0x000fe20000011605 */
[----:B------:R-:W-:Y:S01]  /*0d10*/  IMAD.MOV.U32 R4, RZ, RZ, R20 ;  /* 0x000000ffff047224 */ /* 0x000fe200078e0014 */
[----:B------:R-:W-:Y:S01]  /*0d20*/  LOP3.LUT R12, RZ, R3, RZ, 0x33, !PT ;  /* 0x00000003ff0c7212 */ /* 0x000fe200078e33ff */
[----:B------:R-:W3:Y:S01]  /*0d30*/  LDC R25, c[0x0][0x610] ;  /* 0x00018400ff197b82 */ /* 0x000ee20000000800 */
[----:B------:R-:W-:Y:S05]  /*0d40*/  @!P0 BRA `(.L_x_10) ;  /* 0x0000000000288947 */ /* 0x000fea0003800000 */
[----:B------:R-:W4:Y:S02]  /*0d50*/  LDC R3, c[0x0][0x64c] ;  /* 0x00019300ff037b82 */ /* 0x000f240000000800 */
[----:B----4-:R-:W-:-:S05]  /*0d60*/  IADD3 R3, P0, R20, R3, RZ ;  /* 0x0000000314037210 */ /* 0x010fca0007f1e0ff */
        /* <DEDUP_REMOVED lines=8> */
.L_x_10:
[----:B-1----:R-:W-:Y:S01]  /*0df0*/  SHF.R.U64 R4, R4, R15, R5 ;  /* 0x0000000f04047219 */ /* 0x002fe20000001205 */
[----:B0-----:R-:W-:Y:S01]  /*0e00*/  VIADD R5, R24, 0xffffffff ;  /* 0xffffffff18057836 */ /* 0x001fe20000000000 */
[----:B------:R-:W-:Y:S02]  /*0e10*/  SHF.L.U32 R3, R23, R28, RZ ;  /* 0x0000001c17037219 */ /* 0x000fe400000006ff */
[----:B------:R-:W-:Y:S01]  /*0e20*/  LOP3.LUT R12, R27, R12, RZ, 0xc0, !PT ;  /* 0x0000000c1b0c7212 */ /* 0x000fe200078ec0ff */
[----:B------:R-:W-:Y:S01]  /*0e30*/  IMAD.MOV R8, RZ, RZ, -R4 ;  /* 0x000000ffff087224 */ /* 0x000fe200078e0a04 */
[----:B------:R-:W-:Y:S02]  /*0e40*/  SEL R6, R6, R29, !P1 ;  /* 0x0000001d06067207 */ /* 0x000fe40004800000 */
[----:B------:R-:W-:Y:S01]  /*0e50*/  LOP3.LUT R5, R14, R5, RZ, 0xc0, !PT ;  /* 0x000000050e057212 */ /* 0x000fe200078ec0ff */
[----:B------:R-:W-:Y:S02]  /*0e60*/  IMAD R9, R3, R4, R12 ;  /* 0x0000000403097224 */ /* 0x000fe400078e020c */
[----:B--2---:R-:W-:-:S02]  /*0e70*/  IMAD R3, R8, R21, R20 ;  /* 0x0000001508037224 */ /* 0x004fc400078e0214 */
[----:B---3--:R-:W-:Y:S02]  /*0e80*/  IMAD R6, R9, R25, R6 ;  /* 0x0000001909067224 */ /* 0x008fe400078e0206 */
[----:B------:R-:W-:Y:S02]  /*0e90*/  IMAD R103, R3, R24, R5 ;  /* 0x0000001803677224 */ /* 0x000fe400078e0205 */
[----:B------:R-:W-:-:S03]  /*0ea0*/  IMAD.MOV.U32 R4, RZ, RZ, 0x1 ;  /* 0x00000001ff047424 */ /* 0x000fc600078e00ff */
[----:B------:R-:W-:Y:S02]  /*0eb0*/  SEL R100, R103, R6, !P1 ;  /* 0x0000000667647207 */ /* 0x000fe40004800000 */
[----:B------:R-:W-:Y:S02]  /*0ec0*/  PRMT R3, R4, 0x7610, R3 ;  /* 0x0000761004037816 */ /* 0x000fe40000000003 */
[----:B------:R-:W-:-:S07]  /*0ed0*/  SEL R103, R6, R103, !P1 ;  /* 0x0000006706677207 */ /* 0x000fce0004800000 */
.L_x_8:
[----:B------:R-:W-:-:S08]  /*0ee0*/  NOP ;  /* 0x0000000000007918 */ /* 0x000fd00000000000 */
[----:B------:R-:W0:Y:S02]  /*0ef0*/  USETMAXREG.TRY_ALLOC.CTAPOOL UP0, 0xe8 ;  /* 0x000000e8000079c8 */ /* 0x000e240008000600 */
[----:B0-----:R-:W-:-:S13]  /*0f00*/  PLOP3.LUT P0, PT, PT, PT, UP0, 0x80, 0x0 ;  /* 0x000000000000781c */ /* 0x001fda0003f0f008 */
[----:B------:R-:W-:Y:S05]  /*0f10*/  @!P0 BRA `(.L_x_8) ;  /* 0xfffffffc00f08947 */ /* 0x000fea000383ffff */
[----:B------:R-:W-:Y:S01]  /*0f20*/  ULDC.64 UR4, c[0x0][0x598] ;  /* 0x0001660000047ab9 */ /* 0x000fe20000000a00 */
[----:B------:R-:W-:Y:S01]  /*0f30*/  ULDC.64 UR38, c[0x0][0x208] ;  /* 0x0000820000267ab9 */ /* 0x000fe20000000a00 */
[----:B------:R-:W-:-:S04]  /*0f40*/  ISETP.NE.U32.AND P0, PT, RZ, UR4, PT ;  /* 0x00000004ff007c0c */ /* 0x000fc8000bf05070 */
[----:B------:R-:W-:-:S13]  /*0f50*/  ISETP.NE.AND.EX P0, PT, RZ, UR5, PT, P0 ;  /* 0x00000005ff007c0c */ /* 0x000fda000bf05300 */
[----:B------:R-:W-:Y:S05]  /*0f60*/  @!P0 BRA `(.L_x_11) ;  /* 0x00000000001c8947 */ /* 0x000fea0003800000 */
[----:B------:R-:W0:Y:S02]  /*0f70*/  LDC.64 R4, c[0x0][0x598] ;  /* 0x00016600ff047b82 */ /* 0x000e240000000a00 */
[----:B0-----:R-:W2:Y:S02]  /*0f80*/  LDG.E.64 R4, desc[UR38][R4.64] ;  /* 0x0000002604047981 */ /* 0x001ea4000c1e1b00 */
[----:B--2---:R-:W-:-:S04]  /*0f90*/  ISETP.NE.U32.AND P0, PT, R4, RZ, PT ;  /* 0x000000ff0400720c */ /* 0x004fc80003f05070 */
[----:B------:R-:W-:-:S13]  /*0fa0*/  ISETP.NE.AND.EX P0, PT, R5, RZ, PT, P0 ;  /* 0x000000ff0500720c */ /* 0x000fda0003f05300 */
[----:B------:R-:W-:Y:S05]  /*0fb0*/  @!P0 BRA `(.L_x_11) ;  /* 0x0000000000088947 */ /* 0x000fea0003800000 */
[----:B------:R0:W5:Y:S01]  /*0fc0*/  LD.E R23, desc[UR38][R4.64] ;  /* 0x0000002604177980 */ /* 0x000162000c101900 */
[----:B------:R-:W-:Y:S05]  /*0fd0*/  BRA `(.L_x_12) ;  /* 0x0000000000247947 */ /* 0x000fea0003800000 */
.L_x_11:
[----:B------:R-:W-:Y:S02]  /*0fe0*/  ULDC.64 UR4, c[0x0][0x588] ;  /* 0x0001620000047ab9 */ /* 0x000fe40000000a00 */
[----:B------:R-:W-:-:S04]  /*0ff0*/  ISETP.NE.U32.AND P0, PT, RZ, UR4, PT ;  /* 0x00000004ff007c0c */ /* 0x000fc8000bf05070 */
[----:B------:R-:W-:-:S13]  /*1000*/  ISETP.NE.AND.EX P0, PT, RZ, UR5, PT, P0 ;  /* 0x00000005ff007c0c */ /* 0x000fda000bf05300 */
[----:B------:R-:W-:Y:S05]  /*1010*/  @!P0 BRA `(.L_x_13) ;  /* 0x00000000000c8947 */ /* 0x000fea0003800000 */
[----:B------:R-:W0:Y:S02]  /*1020*/  LDC.64 R4, c[0x0][0x588] ;  /* 0x00016200ff047b82 */ /* 0x000e240000000a00 */
[----:B0-----:R1:W5:Y:S01]  /*1030*/  LDG.E R23, desc[UR38][R4.64] ;  /* 0x0000002604177981 */ /* 0x001362000c1e1900 */
[----:B------:R-:W-:Y:S05]  /*1040*/  BRA `(.L_x_12) ;  /* 0x0000000000087947 */ /* 0x000fea0003800000 */
.L_x_13:
[----:B------:R-:W-:Y:S02]  /*1050*/  ULDC UR4, c[0x0][0x580] ;  /* 0x0001600000047ab9 */ /* 0x000fe40000000800 */
[----:B------:R-:W-:-:S07]  /*1060*/  IMAD.U32 R23, RZ, RZ, UR4 ;  /* 0x00000004ff177e24 */ /* 0x000fce000f8e00ff */
.L_x_12:
[----:B------:R-:W-:Y:S02]  /*1070*/  ULDC.64 UR4, c[0x0][0x5a0] ;  /* 0x0001680000047ab9 */ /* 0x000fe40000000a00 */
[----:B------:R-:W-:-:S04]  /*1080*/  ISETP.NE.U32.AND P0, PT, RZ, UR4, PT ;  /* 0x00000004ff007c0c */ /* 0x000fc8000bf05070 */
[----:B------:R-:W-:-:S13]  /*1090*/  ISETP.NE.AND.EX P0, PT, RZ, UR5, PT, P0 ;  /* 0x00000005ff007c0c */ /* 0x000fda000bf05300 */
[----:B------:R-:W-:Y:S05]  /*10a0*/  @!P0 BRA `(.L_x_14) ;  /* 0x00000000001c8947 */ /* 0x000fea0003800000 */
[----:B01----:R-:W0:Y:S02]  /*10b0*/  LDC.64 R4, c[0x0][0x5a0] ;  /* 0x00016800ff047b82 */ /* 0x003e240000000a00 */
[----:B0-----:R-:W2:Y:S02]  /*10c0*/  LDG.E.64 R4, desc[UR38][R4.64] ;  /* 0x0000002604047981 */ /* 0x001ea4000c1e1b00 */
[----:B--2---:R-:W-:-:S04]  /*10d0*/  ISETP.NE.U32.AND P0, PT, R4, RZ, PT ;  /* 0x000000ff0400720c */ /* 0x004fc80003f05070 */
[----:B------:R-:W-:-:S13]  /*10e0*/  ISETP.NE.AND.EX P0, PT, R5, RZ, PT, P0 ;  /* 0x000000ff0500720c */ /* 0x000fda0003f05300 */
[----:B------:R-:W-:Y:S05]  /*10f0*/  @!P0 BRA `(.L_x_14) ;  /* 0x0000000000088947 */ /* 0x000fea0003800000 */
[----:B------:R0:W5:Y:S01]  /*1100*/  LD.E R90, desc[UR38][R4.64] ;  /* 0x00000026045a7980 */ /* 0x000162000c101900 */
[----:B------:R-:W-:Y:S05]  /*1110*/  BRA `(.L_x_15) ;  /* 0x0000000000247947 */ /* 0x000fea0003800000 */
.L_x_14:
[----:B------:R-:W-:Y:S02]  /*1120*/  ULDC.64 UR4, c[0x0][0x590] ;  /* 0x0001640000047ab9 */ /* 0x000fe40000000a00 */
[----:B------:R-:W-:-:S04]  /*1130*/  ISETP.NE.U32.AND P0, PT, RZ, UR4, PT ;  /* 0x00000004ff007c0c */ /* 0x000fc8000bf05070 */
[----:B------:R-:W-:-:S13]  /*1140*/  ISETP.NE.AND.EX P0, PT, RZ, UR5, PT, P0 ;  /* 0x00000005ff007c0c */ /* 0x000fda000bf05300 */
[----:B------:R-:W-:Y:S05]  /*1150*/  @!P0 BRA `(.L_x_16) ;  /* 0x00000000000c8947 */ /* 0x000fea0003800000 */
[----:B------:R-:W2:Y:S02]  /*1160*/  LDC.64 R90, c[0x0][0x590] ;  /* 0x00016400ff5a7b82 */ /* 0x000ea40000000a00 */
[----:B--2---:R2:W5:Y:S01]  /*1170*/  LDG.E R90, desc[UR38][R90.64] ;  /* 0x000000265a5a7981 */ /* 0x004562000c1e1900 */
[----:B------:R-:W-:Y:S05]  /*1180*/  BRA `(.L_x_15) ;  /* 0x0000000000087947 */ /* 0x000fea0003800000 */
.L_x_16:
[----:B------:R-:W-:Y:S02]  /*1190*/  ULDC UR4, c[0x0][0x584] ;  /* 0x0001610000047ab9 */ /* 0x000fe40000000800 */
[----:B------:R-:W-:-:S07]  /*11a0*/  IMAD.U32 R90, RZ, RZ, UR4 ;  /* 0x00000004ff5a7e24 */ /* 0x000fce000f8e00ff */
.L_x_15:
[----:B------:R-:W-:-:S13]  /*11b0*/  LOP3.LUT P0, RZ, R3, 0xff, RZ, 0xc0, !PT ;  /* 0x000000ff03ff7812 */ /* 0x000fda000780c0ff */
[----:B------:R-:W-:Y:S05]  /*11c0*/  @!P0 EXIT ;  /* 0x000000000000894d */ /* 0x000fea0003800000 */
[----:B------:R-:W3:Y:S01]  /*11d0*/  LDC R93, c[0x0][0x658] ;  /* 0x00019600ff5d7b82 */ /* 0x000ee20000000800 */
[----:B------:R-:W-:Y:S01]  /*11e0*/  LOP3.LUT R7, R7, 0x1, RZ, 0xc0, !PT ;  /* 0x0000000107077812 */ /* 0x000fe200078ec0ff */
[----:B------:R-:W-:Y:S01]  /*11f0*/  ULDC.64 UR6, c[0x0][0x288] ;  /* 0x0000a20000067ab9 */ /* 0x000fe20000000a00 */
[----:B------:R-:W-:Y:S01]  /*1200*/  SHF.R.U32.HI R3, RZ, 0x2, R95 ;  /* 0x00000002ff037819 */ /* 0x000fe2000001165f */
[----:B------:R-:W-:Y:S01]  /*1210*/  UIADD3 UR4, UR7, 0x3f, URZ ;  /* 0x0000003f07047890 */ /* 0x000fe2000fffe03f */
[----:B------:R-:W-:Y:S01]  /*1220*/  SHF.R.U32.HI R0, RZ, 0x1, R0 ;  /* 0x00000001ff007819 */ /* 0x000fe20000011600 */
[----:B------:R-:W-:Y:S01]  /*1230*/  IMAD.SHL.U32 R88, R7, 0x40, RZ ;  /* 0x0000004007587824 */ /* 0x000fe200078e00ff */
[----:B------:R-:W-:Y:S01]  /*1240*/  LOP3.LUT R3, R3, 0x7, RZ, 0xc0, !PT ;  /* 0x0000000703037812 */ /* 0x000fe200078ec0ff */
[----:B------:R-:W4:Y:S01]  /*1250*/  LDC.64 R8, c[0x0][0x5c8] ;  /* 0x00017200ff087b82 */ /* 0x000f220000000a00 */
[----:B------:R-:W-:Y:S01]  /*1260*/  USHF.R.S32.HI UR5, URZ, 0x1f, UR4 ;  /* 0x0000001f3f057899 */ /* 0x000fe20008011404 */
[----:B------:R-:W-:Y:S01]  /*1270*/  LOP3.LUT R0, R0, 0x30, RZ, 0xc0, !PT ;  /* 0x0000003000007812 */ /* 0x000fe200078ec0ff */
[----:B------:R-:W-:Y:S01]  /*1280*/  IMAD.MOV.U32 R6, RZ, RZ, 0x1 ;  /* 0x00000001ff067424 */ /* 0x000fe200078e00ff */
[--C-:B------:R-:W-:Y:S01]  /*1290*/  LOP3.LUT R88, R88, 0x40, R3.reuse, 0xe2, !PT ;  /* 0x0000004058587812 */ /* 0x100fe200078ee203 */
[----:B------:R-:W-:Y:S01]  /*12a0*/  ULEA.HI UR5, UR5, UR4, URZ, 0x6 ;  /* 0x0000000405057291 */ /* 0x000fe2000f8f303f */
[-C--:B01----:R-:W-:Y:S01]  /*12b0*/  IADD3 R4, RZ, -R0.reuse, -R3 ;  /* 0x80000000ff047210 */ /* 0x083fe20007ffe803 */
[----:B------:R-:W-:Y:S01]  /*12c0*/  IMAD.U32 R5, RZ, RZ, UR6 ;  /* 0x00000006ff057e24 */ /* 0x000fe2000f8e00ff */
[----:B------:R-:W0:Y:S01]  /*12d0*/  LDC R97, c[0x0][0x600] ;  /* 0x00018000ff617b82 */ /* 0x000e220000000800 */
[----:B------:R-:W-:Y:S01]  /*12e0*/  LOP3.LUT R88, R88, R0, RZ, 0xfc, !PT ;  /* 0x0000000058587212 */ /* 0x000fe200078efcff */
[----:B------:R-:W-:Y:S01]  /*12f0*/  IMAD.MOV.U32 R0, RZ, RZ, -0x1 ;  /* 0xffffffffff007424 */ /* 0x000fe200078e00ff */
[----:B------:R-:W-:Y:S01]  /*1300*/  USHF.R.S32.HI UR43, URZ, 0x6, UR5 ;  /* 0x000000063f2b7899 */ /* 0x000fe20008011405 */
[----:B------:R-:W-:Y:S01]  /*1310*/  LOP3.LUT R94, R95, 0x3, RZ, 0xc0, !PT ;  /* 0x000000035f5e7812 */ /* 0x000fe200078ec0ff */
[----:B------:R-:W-:Y:S01]  /*1320*/  IMAD R4, R7, -0x40, R4 ;  /* 0xffffffc007047824 */ /* 0x000fe200078e0204 */
[C---:B------:R-:W-:Y:S01]  /*1330*/  LOP3.LUT R96, R95.reuse, 0x80, RZ, 0xc0, !PT ;  /* 0x000000805f607812 */ /* 0x040fe200078ec0ff */
[----:B------:R-:W-:Y:S01]  /*1340*/  UISETP.LT.AND UP0, UPT, UR43, 0x1, UPT ;  /* 0x000000012b00788c */ /* 0x000fe2000bf01270 */
[-C--:B---3--:R-:W-:Y:S01]  /*1350*/  SHF.L.U32 R0, R0, R93.reuse, RZ ;  /* 0x0000005d00007219 */ /* 0x088fe200000006ff */
[----:B------:R-:W-:Y:S01]  /*1360*/  ULDC UR4, c[0x0][0x284] ;  /* 0x0000a10000047ab9 */ /* 0x000fe20000000800 */
[----:B------:R-:W-:Y:S01]  /*1370*/  IMAD R94, R94, -0x2, R5 ;  /* 0xfffffffe5e5e7824 */ /* 0x000fe200078e0205 */
[----:B------:R-:W-:Y:S01]  /*1380*/  USEL UR44, UR43, 0x1, UP0 ;  /* 0x000000012b2c7887 */ /* 0x000fe20008000000 */
[----:B------:R-:W-:Y:S01]  /*1390*/  SHF.L.U32 R93, R6, R93, RZ ;  /* 0x0000005d065d7219 */ /* 0x000fe200000006ff */
[----:B------:R-:W-:Y:S01]  /*13a0*/  IMAD.SHL.U32 R95, R95, 0x2, RZ ;  /* 0x000000025f5f7824 */ /* 0x000fe200078e00ff */
[----:B------:R-:W-:Y:S01]  /*13b0*/  LOP3.LUT R102, R18, 0x1, RZ, 0xfc, !PT ;  /* 0x0000000112667812 */ /* 0x000fe200078efcff */
[----:B------:R-:W-:Y:S01]  /*13c0*/  VIADD R99, R4, UR4 ;  /* 0x0000000404637c36 */ /* 0x000fe20008000000 */
[C---:B----4-:R-:W-:Y:S01]  /*13d0*/  SHF.L.U64.HI R92, R8.reuse, 0x3, R9 ;  /* 0x00000003085c7819 */ /* 0x050fe20000010209 */
[----:B--2---:R-:W-:Y:S01]  /*13e0*/  IMAD.SHL.U32 R91, R8, 0x8, RZ ;  /* 0x00000008085b7824 */ /* 0x004fe200078e00ff */
[----:B------:R-:W-:Y:S01]  /*13f0*/  SHF.R.U32.HI R96, RZ, 0x7, R96 ;  /* 0x00000007ff607819 */ /* 0x000fe20000011660 */
[----:B------:R-:W-:Y:S01]  /*1400*/  IMAD.MOV.U32 R89, RZ, RZ, RZ ;  /* 0x000000ffff597224 */ /* 0x000fe200078e00ff */
[----:B------:R-:W-:Y:S01]  /*1410*/  LOP3.LUT R98, RZ, R0, RZ, 0x33, !PT ;  /* 0x00000000ff627212 */ /* 0x000fe200078e33ff */
[----:B------:R-:W-:Y:S01]  /*1420*/  UIADD3 UR44, UR43, -UR44, URZ ;  /* 0x8000002c2b2c7290 */ /* 0x000fe2000fffe03f */
[----:B------:R-:W-:Y:S01]  /*1430*/  UMOV UR40, URZ ;  /* 0x0000003f00287c82 */ /* 0x000fe20008000000 */
[----:B0-----:R-:W-:Y:S01]  /*1440*/  VIADD R97, R97, 0xffffffff ;  /* 0xffffffff61617836 */ /* 0x001fe20000000000 */
[----:B------:R-:W-:-:S09]  /*1450*/  UMOV UR41, URZ ;  /* 0x0000003f00297c82 */ /* 0x000fd20008000000 */
.L_x_162:
[----:B0-----:R-:W0:Y:S01]  /*1460*/  SHFL.IDX PT, R0, R96, RZ, 0x1f ;  /* 0x00001fff60007589 */ /* 0x001e2200000e0000 */
[----:B-1----:R-:W1:Y:S01]  /*1470*/  S2UR UR7, SR_CgaCtaId ;  /* 0x00000000000779c3 */ /* 0x002e620000008800 */
[----:B------:R-:W-:Y:S01]  /*1480*/  UMOV UR6, 0x400 ;  /* 0x0000040000067882 */ /* 0x000fe20000000000 */
[----:B0-----:R-:W-:Y:S01]  /*1490*/  R2UR UR4, R0 ;  /* 0x00000000000472ca */ /* 0x001fe200000e0000 */
[----:B-1----:R-:W-:-:S12]  /*14a0*/  ULEA UR6, UR7, UR6, 0x18 ;  /* 0x0000000607067291 */ /* 0x002fd8000f8ec03f */
[----:B------:R-:W-:-:S04]  /*14b0*/  ULEA.HI UR5, UR4, UR4, URZ, 0x1 ;  /* 0x0000000404057291 */ /* 0x000fc8000f8f083f */
[----:B------:R-:W-:-:S04]  /*14c0*/  ULOP3.LUT UR5, UR5, 0x7fffe, URZ, 0xc0, !UPT ;  /* 0x0007fffe05057892 */ /* 0x000fc8000f8ec03f */
[----:B------:R-:W-:-:S03]  /*14d0*/  UIADD3 UR5, UR4, -UR5, URZ ;  /* 0x8000000504057290 */ /* 0x000fc6000fffe03f */
[----:B------:R-:W-:Y:S01]  /*14e0*/  ULDC UR4, c[0x0][0x28c] ;  /* 0x0000a30000047ab9 */ /* 0x000fe20000000800 */
[----:B------:R-:W-:Y:S01]  /*14f0*/  ULEA UR5, UR5, UR6, 0xd ;  /* 0x0000000605057291 */ /* 0x000fe2000f8e683f */
[----:B------:R-:W-:-:S03]  /*1500*/  ISETP.LT.AND P0, PT, RZ, UR4, PT ;  /* 0x00000004ff007c0c */ /* 0x000fc6000bf01270 */
[----:B------:R-:W-:-:S04]  /*1510*/  UIADD3 UR5, UR5, 0x100, URZ ;  /* 0x0000010005057890 */ /* 0x000fc8000fffe03f */
[----:B------:R-:W-:-:S04]  /*1520*/  USHF.R.U32.HI UR5, URZ, 0x4, UR5 ;  /* 0x000000043f057899 */ /* 0x000fc80008011605 */
[----:B------:R-:W-:Y:S02]  /*1530*/  ULOP3.LUT UR45, UR5, 0x3fff, URZ, 0xc0, !UPT ;  /* 0x00003fff052d7892 */ /* 0x000fe4000f8ec03f */
[----:B--2345:R-:W-:Y:S10]  /*1540*/  @P0 BRA `(.L_x_17) ;  /* 0x0000000000400947 */ /* 0x03cff40003800000 */
[----:B------:R-:W-:Y:S01]  /*1550*/  MOV R0, 0x0 ;  /* 0x0000000000007802 */ /* 0x000fe20000000f00 */
[----:B------:R-:W-:Y:S01]  /*1560*/  ULDC.64 UR4, c[0x4][0x68] ;  /* 0x01001a0000047ab9 */ /* 0x000fe20000000a00 */
[----:B------:R-:W-:Y:S01]  /*1570*/  ULDC.64 UR6, c[0x4][0x8] ;  /* 0x0100020000067ab9 */ /* 0x000fe20000000a00 */
[----:B------:R-:W-:Y:S01]  /*1580*/  IMAD.U32 R4, RZ, RZ, UR4 ;  /* 0x00000004ff047e24 */ /* 0x000fe2000f8e00ff */
[----:B------:R0:W1:Y:S01]  /*1590*/  LDC.64 R14, c[0x4][R0] ;  /* 0x01000000000e7b82 */ /* 0x0000620000000a00 */
[----:B------:R-:W-:Y:S01]  /*15a0*/  IMAD.U32 R5, RZ, RZ, UR5 ;  /* 0x00000005ff057e24 */ /* 0x000fe2000f8e00ff */
[----:B------:R-:W-:Y:S01]  /*15b0*/  ULDC.64 UR4, c[0x4][0x70] ;  /* 0x01001c0000047ab9 */ /* 0x000fe20000000a00 */
[----:B------:R-:W-:Y:S02]  /*15c0*/  IMAD.U32 R10, RZ, RZ, UR6 ;  /* 0x00000006ff0a7e24 */ /* 0x000fe4000f8e00ff */
[----:B------:R-:W-:Y:S02]  /*15d0*/  IMAD.U32 R6, RZ, RZ, UR4 ;  /* 0x00000004ff067e24 */ /* 0x000fe4000f8e00ff */
[----:B------:R-:W-:-:S02]  /*15e0*/  IMAD.U32 R7, RZ, RZ, UR5 ;  /* 0x00000005ff077e24 */ /* 0x000fc4000f8e00ff */
[----:B------:R-:W-:Y:S02]  /*15f0*/  IMAD.U32 R11, RZ, RZ, UR7 ;  /* 0x00000007ff0b7e24 */ /* 0x000fe4000f8e00ff */
[----:B------:R-:W-:Y:S02]  /*1600*/  IMAD.MOV.U32 R8, RZ, RZ, 0x1e1 ;  /* 0x000001e1ff087424 */ /* 0x000fe400078e00ff */
[----:B------:R-:W-:Y:S02]  /*1610*/  IMAD.MOV.U32 R12, RZ, RZ, 0x1 ;  /* 0x00000001ff0c7424 */ /* 0x000fe400078e00ff */
[----:B0-----:R-:W-:-:S07]  /*1620*/  IMAD.MOV.U32 R13, RZ, RZ, RZ ;  /* 0x000000ffff0d7224 */ /* 0x001fce00078e00ff */
[----:B------:R-:W-:-:S07]  /*1630*/  LEPC R20, `(.L_x_17) ;  /* 0x000000001014794e */ /* 0x000fce0000000000 */
[----:B-1---5:R-:W-:Y:S05]  /*1640*/  CALL.ABS.NOINC R14 ;  /* 0x000000000e007343 */ /* 0x022fea0003c00000 */
.L_x_17:
[----:B------:R-:W-:-:S13]  /*1650*/  ISETP.NE.AND P0, PT, R102, 0x3, PT ;  /* 0x000000036600780c */ /* 0x000fda0003f05270 */
[----:B------:R-:W-:Y:S05]  /*1660*/  @!P0 BRA `(.L_x_18) ;  /* 0x0000000000048947 */ /* 0x000fea0003800000 */
[----:B------:R-:W-:Y:S01]  /*1670*/  BPT.TRAP 0x1 ;  /* 0x000000040000795c */ /* 0x000fe20000300000 */
.L_x_18:
[----:B------:R-:W0:Y:S01]  /*1680*/  S2UR UR5, SR_CgaCtaId ;  /* 0x00000000000579c3 */ /* 0x000e220000008800 */
[----:B------:R-:W-:Y:S01]  /*1690*/  UMOV UR4, 0x400 ;  /* 0x0000040000047882 */ /* 0x000fe20000000000 */
[----:B------:R-:W-:Y:S02]  /*16a0*/  IMAD.U32 R0, RZ, RZ, UR40 ;  /* 0x00000028ff007e24 */ /* 0x000fe4000f8e00ff */
[----:B------:R-:W-:-:S03]  /*16b0*/  IMAD.U32 R3, RZ, RZ, UR41 ;  /* 0x00000029ff037e24 */ /* 0x000fc6000f8e00ff */
[----:B------:R-:W-:Y:S01]  /*16c0*/  SHF.L.U32 R0, R0, 0x1f, RZ ;  /* 0x0000001f00007819 */ /* 0x000fe200000006ff */
[----:B0-----:R-:W-:-:S06]  /*16d0*/  ULEA UR4, UR5, UR4, 0x18 ;  /* 0x0000000405047291 */ /* 0x001fcc000f8ec03f */
[----:B------:R-:W-:-:S04]  /*16e0*/  IMAD.U32 R6, RZ, RZ, UR4 ;  /* 0x00000004ff067e24 */ /* 0x000fc8000f8e00ff */
[----:B------:R-:W-:-:S04]  /*16f0*/  IMAD R3, R3, 0x8, R6 ;  /* 0x0000000803037824 */ /* 0x000fc800078e0206 */
[----:B------:R0:W1:Y:S01]  /*1700*/  SYNCS.PHASECHK.TRANS64.TRYWAIT P1, [R3+URZ], R0 ;  /* 0x00000000030075a7 */ /* 0x000062000802017f */
[----:B------:R-:W-:Y:S05]  /*1710*/  @!P0 BRA `(.L_x_19) ;  /* 0x0000000000048947 */ /* 0x000fea0003800000 */
[----:B------:R-:W-:Y:S01]  /*1720*/  BPT.TRAP 0x1 ;  /* 0x000000040000795c */ /* 0x000fe20000300000 */
.L_x_19:
[----:B------:R-:W-:-:S05]  /*1730*/  IMAD.U32 R4, RZ, RZ, UR44 ;  /* 0x0000002cff047e24 */ /* 0x000fca000f8e00ff */
[----:B------:R-:W-:Y:S01]  /*1740*/  ISETP.GE.AND P2, PT, R4, 0x1, PT ;  /* 0x000000010400780c */ /* 0x000fe20003f46270 */
[----:B-1----:R-:W-:-:S12]  /*1750*/  @P1 BRA `(.L_x_20) ;  /* 0x0000000000081947 */ /* 0x002fd80003800000 */
[----:B------:R-:W1:Y:S02]  /*1760*/  SYNCS.PHASECHK.TRANS64.TRYWAIT P1, [R3+URZ], R0 ;  /* 0x00000000030075a7 */ /* 0x000e64000802017f */
[----:B-1----:R-:W-:Y:S05]  /*1770*/  @!P1 BRA `(.L_x_21) ;  /* 0x0000006400b89947 */ /* 0x002fea0003800000 */
.L_x_20:
[----:B------:R-:W-:Y:S05]  /*1780*/  WARPSYNC.ALL ;  /* 0x0000000000007948 */ /* 0x000fea0003800000 */
[----:B------:R-:W-:Y:S01]  /*1790*/  R2UR UR4, R6 ;  /* 0x00000000060472ca */ /* 0x000fe200000e0000 */
[----:B------:R-:W-:Y:S01]  /*17a0*/  ULEA UR5, UR41, UR45, 0xa ;  /* 0x0000002d29057291 */ /* 0x000fe2000f8e503f */
[----:B------:R-:W-:Y:S01]  /*17b0*/  WARPGROUP.ARRIVE ;  /* 0x00000000000079c5 */ /* 0x000fe20000000000 */
[----:B------:R-:W-:Y:S01]  /*17c0*/  UMOV UR9, 0x40000040 ;  /* 0x4000004000097882 */ /* 0x000fe20000000000 */
[----:B------:R-:W-:-:S04]  /*17d0*/  UMOV UR11, 0x40000040 ;  /* 0x40000040000b7882 */ /* 0x000fc80000000000 */
[----:B------:R-:W-:-:S05]  /*17e0*/  UMOV UR8, UR5 ;  /* 0x0000000500087c82 */ /* 0x000fca0008000000 */
[----:B------:R-:W-:-:S04]  /*17f0*/  UIADD3 UR4, UR4, 0xc100, URZ ;  /* 0x0000c10004047890 */ /* 0x000fc8000fffe03f */
[----:B------:R-:W-:-:S04]  /*1800*/  USHF.R.U32.HI UR4, URZ, 0x4, UR4 ;  /* 0x000000043f047899 */ /* 0x000fc80008011604 */
[----:B------:R-:W-:-:S04]  /*1810*/  ULOP3.LUT UR4, UR4, 0x3fff, URZ, 0xc0, !UPT ;  /* 0x00003fff04047892 */ /* 0x000fc8000f8ec03f */
[----:B------:R-:W-:-:S04]  /*1820*/  ULOP3.LUT UR4, UR4, 0x10000, URZ, 0xfc, !UPT ;  /* 0x0001000004047892 */ /* 0x000fc8000f8efc3f */
[----:B------:R-:W-:-:S07]  /*1830*/  ULEA UR6, UR41, UR4, 0xa ;  /* 0x0000000429067291 */ /* 0x000fce000f8e503f */
[----:B------:R-:W-:Y:S02]  /*1840*/  UMOV UR10, UR6 ;  /* 0x00000006000a7c82 */ /* 0x000fe40008000000 */
[----:B------:R-:W-:Y:S01]  /*1850*/  HGMMA.64x128x16.F32 R24, gdesc[UR8].tnspA, RZ, !UPT, gsb0 ;  /* 0x21e00000081879f0 */ /* 0x000fe2000c0008ff */
[----:B------:R-:W-:Y:S02]  /*1860*/  UIADD3 UR8, UR5, 0x80, URZ ;  /* 0x0000008005087890 */ /* 0x000fe4000fffe03f */
[----:B------:R-:W-:Y:S01]  /*1870*/  UIADD3 UR10, UR6, 0x2, URZ ;  /* 0x00000002060a7890 */ /* 0x000fe2000fffe03f */
[----:B------:R-:W-:Y:S01]  /*1880*/  UMOV UR9, 0x40000040 ;  /* 0x4000004000097882 */ /* 0x000fe20000000000 */
[----:B------:R-:W-:Y:S01]  /*1890*/  UMOV UR11, 0x40000040 ;  /* 0x40000040000b7882 */ /* 0x000fe20000000000 */
[----:B------:R-:W-:Y:S02]  /*18a0*/  WARPGROUP.DEPBAR.LE gsb0, 0x0 ;  /* 0x00008000000079c5 */ /* 0x000fe40000010000 */
[----:B------:R-:W-:-:S06]  /*18b0*/  WARPGROUP.ARRIVE ;  /* 0x00000000000079c5 */ /* 0x000fcc0000000000 */
[----:B------:R-:W-:Y:S01]  /*18c0*/  HGMMA.64x128x16.F32 R24, gdesc[UR8].tnspA, R24, gsb0 ;  /* 0x21e00000081879f0 */ /* 0x000fe20008000818 */
        /* <DEDUP_REMOVED lines=13> */
[----:B------:R-:W-:Y:S03]  /*19a0*/  HGMMA.64x128x16.F32 R24, gdesc[UR8].tnspA, R24, gsb0 ;  /* 0x21e00000081879f0 */ /* 0x000fe60008000818 */
[----:B------:R-:W-:Y:S02]  /*19b0*/  WARPGROUP.DEPBAR.LE gsb0, 0x0 ;  /* 0x00008000000079c5 */ /* 0x000fe40000010000 */
[----:B------:R-:W-:Y:S05]  /*19c0*/  @!P2 BRA `(.L_x_22) ;  /* 0x000000040028a947 */ /* 0x000fea0003800000 */
[----:B------:R-:W-:Y:S01]  /*19d0*/  UIADD3 UR5, UR41, 0x1, URZ ;  /* 0x0000000129057890 */ /* 0x000fe2000fffe03f */
[----:B01----:R-:W-:Y:S02]  /*19e0*/  IMAD.U32 R0, RZ, RZ, UR44 ;  /* 0x0000002cff007e24 */ /* 0x003fe4000f8e00ff */
[----:B------:R-:W-:Y:S01]  /*19f0*/  IMAD.U32 R3, RZ, RZ, UR41 ;  /* 0x00000029ff037e24 */ /* 0x000fe2000f8e00ff */
[----:B------:R-:W-:-:S04]  /*1a00*/  UISETP.NE.AND UP0, UPT, UR5, 0x3, UPT ;  /* 0x000000030500788c */ /* 0x000fc8000bf05270 */
[----:B------:R-:W-:Y:S02]  /*1a10*/  USEL UR6, URZ, 0x1, UP0 ;  /* 0x000000013f067887 */ /* 0x000fe40008000000 */
[----:B------:R-:W-:Y:S02]  /*1a20*/  USEL UR5, UR5, URZ, UP0 ;  /* 0x0000003f05057287 */ /* 0x000fe40008000000 */
[----:B------:R-:W-:-:S06]  /*1a30*/  ULOP3.LUT UR6, UR40, UR6, URZ, 0x3c, !UPT ;  /* 0x0000000628067292 */ /* 0x000fcc000f8e3c3f */
[----:B------:R-:W-:-:S07]  /*1a40*/  IMAD.U32 R7, RZ, RZ, UR6 ;  /* 0x00000006ff077e24 */ /* 0x000fce000f8e00ff */
.L_x_29:
[----:B------:R-:W-:Y:S05]  /*1a50*/  @!P0 BRA `(.L_x_23) ;  /* 0x0000000000048947 */ /* 0x000fea0003800000 */
[----:B------:R-:W-:Y:S01]  /*1a60*/  BPT.TRAP 0x1 ;  /* 0x000000040000795c */ /* 0x000fe20000300000 */
.L_x_23:
[----:B------:R-:W0:Y:S01]  /*1a70*/  S2UR UR7, SR_CgaCtaId ;  /* 0x00000000000779c3 */ /* 0x000e220000008800 */
[----:B------:R-:W-:Y:S01]  /*1a80*/  UMOV UR6, 0x400 ;  /* 0x0000040000067882 */ /* 0x000fe20000000000 */
[----:B------:R-:W-:Y:S01]  /*1a90*/  IMAD.U32 R5, RZ, RZ, UR5 ;  /* 0x00000005ff057e24 */ /* 0x000fe2000f8e00ff */
[----:B------:R-:W-:Y:S01]  /*1aa0*/  SHF.L.U32 R4, R7, 0x1f, RZ ;  /* 0x0000001f07047819 */ /* 0x000fe200000006ff */
[----:B0-----:R-:W-:-:S06]  /*1ab0*/  ULEA UR6, UR7, UR6, 0x18 ;  /* 0x0000000607067291 */ /* 0x001fcc000f8ec03f */
[----:B------:R-:W-:-:S04]  /*1ac0*/  IMAD.U32 R6, RZ, RZ, UR6 ;  /* 0x00000006ff067e24 */ /* 0x000fc8000f8e00ff */
[----:B------:R-:W-:-:S04]  /*1ad0*/  IMAD R5, R5, 0x8, R6 ;  /* 0x0000000805057824 */ /* 0x000fc800078e0206 */
[----:B------:R0:W1:Y:S01]  /*1ae0*/  SYNCS.PHASECHK.TRANS64.TRYWAIT P1, [R5+URZ], R4 ;  /* 0x00000004050075a7 */ /* 0x000062000802017f */
[----:B------:R-:W-:Y:S05]  /*1af0*/  @!P0 BRA `(.L_x_24) ;  /* 0x0000000000048947 */ /* 0x000fea0003800000 */
[----:B------:R-:W-:Y:S01]  /*1b00*/  BPT.TRAP 0x1 ;  /* 0x000000040000795c */ /* 0x000fe20000300000 */
.L_x_24:
[----:B-1----:R-:W-:Y:S05]  /*1b10*/  @P1 BRA `(.L_x_25) ;  /* 0x0000000000081947 */ /* 0x002fea0003800000 */
[----:B------:R-:W1:Y:S02]  /*1b20*/  SYNCS.PHASECHK.TRANS64.TRYWAIT P1, [R5+URZ], R4 ;  /* 0x00000004050075a7 */ /* 0x000e64000802017f */
[----:B-1----:R-:W-:Y:S05]  /*1b30*/  @!P1 BRA `(.L_x_26) ;  /* 0x0000006000dc9947 */ /* 0x002fea0003800000 */
.L_x_25:
[----:B------:R-:W-:Y:S01]  /*1b40*/  ULEA UR6, UR5, UR45, 0xa ;  /* 0x0000002d05067291 */ /* 0x000fe2000f8e503f */
[----:B------:R-:W-:Y:S01]  /*1b50*/  WARPGROUP.ARRIVE ;  /* 0x00000000000079c5 */ /* 0x000fe20000000000 */
[----:B------:R-:W-:Y:S01]  /*1b60*/  ULEA UR7, UR5, UR4, 0xa ;  /* 0x0000000405077291 */ /* 0x000fe2000f8e503f */
[----:B------:R-:W-:Y:S01]  /*1b70*/  UMOV UR9, 0x40000040 ;  /* 0x4000004000097882 */ /* 0x000fe20000000000 */
[----:B------:R-:W-:-:S03]  /*1b80*/  UMOV UR11, 0x40000040 ;  /* 0x40000040000b7882 */ /* 0x000fc60000000000 */
[----:B------:R-:W-:Y:S02]  /*1b90*/  UMOV UR8, UR6 ;  /* 0x0000000600087c82 */ /* 0x000fe40008000000 */
[----:B------:R-:W-:Y:S02]  /*1ba0*/  UMOV UR10, UR7 ;  /* 0x00000007000a7c82 */ /* 0x000fe40008000000 */
[----:B------:R-:W-:Y:S01]  /*1bb0*/  HGMMA.64x128x16.F32 R24, gdesc[UR8].tnspA, R24, gsb0 ;  /* 0x21e00000081879f0 */ /* 0x000fe20008000818 */
[----:B------:R-:W-:Y:S02]  /*1bc0*/  UIADD3 UR8, UR6, 0x80, URZ ;  /* 0x0000008006087890 */ /* 0x000fe4000fffe03f */
[----:B------:R-:W-:Y:S01]  /*1bd0*/  UIADD3 UR10, UR7, 0x2, URZ ;  /* 0x00000002070a7890 */ /* 0x000fe2000fffe03f */
[----:B------:R-:W-:Y:S01]  /*1be0*/  UMOV UR9, 0x40000040 ;  /* 0x4000004000097882 */ /* 0x000fe20000000000 */
[----:B------:R-:W-:Y:S01]  /*1bf0*/  UMOV UR11, 0x40000040 ;  /* 0x40000040000b7882 */ /* 0x000fe20000000000 */
[----:B------:R-:W-:-:S02]  /*1c00*/  WARPGROUP.DEPBAR.LE gsb0, 0x0 ;  /* 0x00008000000079c5 */ /* 0x000fc40000010000 */
        /* <DEDUP_REMOVED lines=18> */
[----:B------:R-:W-:Y:S01]  /*1d30*/  BPT.TRAP 0x1 ;  /* 0x000000040000795c */ /* 0x000fe20000300000 */
.L_x_27:
[----:B------:R-:W-:-:S13]  /*1d40*/  ISETP.NE.AND P1, PT, R22, RZ, PT ;  /* 0x000000ff1600720c */ /* 0x000fda0003f25270 */
[----:B01----:R-:W-:-:S04]  /*1d50*/  @P1 IMAD R4, R3, 0x8, R6 ;  /* 0x0000000803041824 */ /* 0x003fc800078e0206 */
[----:B------:R-:W-:-:S05]  /*1d60*/  @P1 VIADD R4, R4, 0x18 ;  /* 0x0000001804041836 */ /* 0x000fca0000000000 */
[----:B------:R-:W-:-:S04]  /*1d70*/  @P1 PRMT R4, R19, 0x654, R4 ;  /* 0x0000065413041816 */ /* 0x000fc80000000004 */
[----:B------:R0:W-:Y:S01]  /*1d80*/  @P1 SYNCS.ARRIVE.TRANS64.RED.A1T0 RZ, [R4+URZ], RZ ;  /* 0x000000ff04ff19a7 */ /* 0x0001e2000810043f */
[----:B------:R-:W-:-:S13]  /*1d90*/  ISETP.GT.U32.AND P1, PT, R18, 0x1, PT ;  /* 0x000000011200780c */ /* 0x000fda0003f24070 */
[----:B0-----:R-:W-:Y:S05]  /*1da0*/  @P1 BRA `(.L_x_28) ;  /* 0x0000000000041947 */ /* 0x001fea0003800000 */
[----:B------:R-:W-:Y:S01]  /*1db0*/  BPT.TRAP 0x1 ;  /* 0x000000040000795c */ /* 0x000fe20000300000 */
.L_x_28:
[----:B------:R-:W-:Y:S01]  /*1dc0*/  UIADD3 UR5, UR5, 0x1, URZ ;  /* 0x0000000105057890 */ /* 0x000fe2000fffe03f */
[C---:B------:R-:W-:Y:S01]  /*1dd0*/  ISETP.GT.AND P2, PT, R0.reuse, 0x1, PT ;  /* 0x000000010000780c */ /* 0x040fe20003f44270 */
[----:B------:R-:W-:Y:S02]  /*1de0*/  VIADD R3, R3, 0x1 ;  /* 0x0000000103037836 */ /* 0x000fe40000000000 */
[----:B------:R-:W-:Y:S01]  /*1df0*/  UISETP.NE.AND UP0, UPT, UR5, 0x3, UPT ;  /* 0x000000030500788c */ /* 0x000fe2000bf05270 */
[----:B------:R-:W-:Y:S02]  /*1e00*/  VIADD R0, R0, 0xffffffff ;  /* 0xffffffff00007836 */ /* 0x000fe40000000000 */
[C---:B------:R-:W-:Y:S01]  /*1e10*/  ISETP.NE.AND P1, PT, R3.reuse, 0x3, PT ;  /* 0x000000030300780c */ /* 0x040fe20003f25270 */
[----:B------:R-:W-:Y:S02]  /*1e20*/  USEL UR6, URZ, 0x1, UP0 ;  /* 0x000000013f067887 */ /* 0x000fe40008000000 */
[----:B------:R-:W-:Y:S01]  /*1e30*/  USEL UR5, UR5, URZ, UP0 ;  /* 0x0000003f05057287 */ /* 0x000fe20008000000 */
[----:B------:R-:W-:-:S03]  /*1e40*/  SEL R3, R3, RZ, P1 ;  /* 0x000000ff03037207 */ /* 0x000fc60000800000 */
[----:B------:R-:W-:Y:S01]  /*1e50*/  LOP3.LUT R7, R7, UR6, RZ, 0x3c, !PT ;  /* 0x0000000607077c12 */ /* 0x000fe2000f8e3cff */
[----:B------:R-:W-:Y:S07]  /*1e60*/  @P2 BRA `(.L_x_29) ;  /* 0xfffffff800f82947 */ /* 0x000fee000383ffff */
.L_x_22:
[----:B01----:R-:W0:Y:S02]  /*1e70*/  LDC R0, c[0x0][0x28c] ;  /* 0x0000a300ff007b82 */ /* 0x003e240000000800 */
[----:B0-----:R-:W-:-:S13]  /*1e80*/  ISETP.GE.AND P1, PT, R0, 0x1, PT ;  /* 0x000000010000780c */ /* 0x001fda0003f26270 */
[----:B------:R-:W-:Y:S05]  /*1e90*/  @!P1 BRA `(.L_x_30) ;  /* 0x0000000000449947 */ /* 0x000fea0003800000 */
[----:B------:R-:W-:Y:S05]  /*1ea0*/  @!P0 BRA `(.L_x_31) ;  /* 0x0000000000048947 */ /* 0x000fea0003800000 */
[----:B------:R-:W-:Y:S01]  /*1eb0*/  BPT.TRAP 0x1 ;  /* 0x000000040000795c */ /* 0x000fe20000300000 */
.L_x_31:
[----:B------:R-:W-:-:S13]  /*1ec0*/  ISETP.NE.AND P0, PT, R22, RZ, PT ;  /* 0x000000ff1600720c */ /* 0x000fda0003f05270 */
[----:B------:R-:W-:-:S05]  /*1ed0*/  VOTEU.ANY UP0, P0 ;  /* 0x00000000003f7886 */ /* 0x000fca0000000100 */
[----:B------:R-:W-:-:S06]  /*1ee0*/  @UP0 UIADD3 UR4, UR44, UR41, URZ ;  /* 0x000000292c040290 */ /* 0x000fcc000fffe03f */
[----:B------:R-:W-:Y:S02]  /*1ef0*/  IMAD.U32 R4, RZ, RZ, UR4 ;  /* 0x00000004ff047e24 */ /* 0x000fe4000f8e00ff */
[----:B------:R-:W-:Y:S02]  /*1f00*/  IMAD.U32 R3, RZ, RZ, UR4 ;  /* 0x00000004ff037e24 */ /* 0x000fe4000f8e00ff */
[----:B------:R-:W-:-:S05]  /*1f10*/  @P0 IMAD.WIDE.U32 R4, R4, -0x55555555, RZ ;  /* 0xaaaaaaab04040825 */ /* 0x000fca00078e00ff */
[----:B------:R-:W-:-:S05]  /*1f20*/  @P0 SHF.R.U32.HI R0, RZ, 0x1, R5 ;  /* 0x00000001ff000819 */ /* 0x000fca0000011605 */
[----:B------:R-:W-:-:S04]  /*1f30*/  @P0 IMAD R0, R0, -0x3, R3 ;  /* 0xfffffffd00000824 */ /* 0x000fc800078e0203 */
[----:B------:R-:W-:-:S04]  /*1f40*/  @P0 IMAD R0, R0, 0x8, R6 ;  /* 0x0000000800000824 */ /* 0x000fc800078e0206 */
[----:B------:R-:W-:-:S05]  /*1f50*/  @P0 VIADD R0, R0, 0x18 ;  /* 0x0000001800000836 */ /* 0x000fca0000000000 */
[----:B------:R-:W-:-:S04]  /*1f60*/  @P0 PRMT R0, R19, 0x654, R0 ;  /* 0x0000065413000816 */ /* 0x000fc80000000000 */
[----:B------:R0:W-:Y:S01]  /*1f70*/  @P0 SYNCS.ARRIVE.TRANS64.RED.A1T0 RZ, [R0+URZ], RZ ;  /* 0x000000ff00ff09a7 */ /* 0x0001e2000810043f */
[----:B------:R-:W-:-:S13]  /*1f80*/  ISETP.GT.U32.AND P0, PT, R18, 0x1, PT ;  /* 0x000000011200780c */ /* 0x000fda0003f04070 */
[----:B0-----:R-:W-:Y:S05]  /*1f90*/  @P0 BRA `(.L_x_30) ;  /* 0x0000000000040947 */ /* 0x001fea0003800000 */
[----:B------:R-:W-:Y:S01]  /*1fa0*/  BPT.TRAP 0x1 ;  /* 0x000000040000795c */ /* 0x000fe20000300000 */
.L_x_30:
[----:B------:R-:W-:Y:S01]  /*1fb0*/  IMAD.SHL.U32 R100, R100, 0x80, RZ ;  /* 0x0000008064647824 */ /* 0x000fe200078e00ff */
[----:B------:R-:W-:Y:S01]  /*1fc0*/  UIADD3 UR41, UR43, UR41, URZ ;  /* 0x000000292b297290 */ /* 0x000fe2000fffe03f */
[----:B------:R-:W-:Y:S01]  /*1fd0*/  SHF.R.S32.HI R11, RZ, 0x1f, R101 ;  /* 0x0000001fff0b7819 */ /* 0x000fe20000011465 */
[----:B------:R-:W-:Y:S01]  /*1fe0*/  UISETP.GE.U32.AND UP1, UPT, UR43, 0x3, UPT ;  /* 0x000000032b00788c */ /* 0x000fe2000bf26070 */
[----:B------:R-:W-:Y:S01]  /*1ff0*/  IMAD.SHL.U32 R6, R103, 0x80, RZ ;  /* 0x0000008067067824 */ /* 0x000fe200078e00ff */
[----:B------:R-:W-:Y:S01]  /*2000*/  ULDC UR7, c[0x0][0x288] ;  /* 0x0000a20000077ab9 */ /* 0x000fe20000000800 */
[C---:B------:R-:W-:Y:S01]  /*2010*/  LOP3.LUT R8, R100.reuse, 0x6, R95, 0xf8, !PT ;  /* 0x0000000664087812 */ /* 0x040fe200078ef85f */
[----:B------:R-:W-:Y:S01]  /*2020*/  UISETP.GT.U32.AND UP0, UPT, UR41, 0x2, UPT ;  /* 0x000000022900788c */ /* 0x000fe2000bf04070 */
[----:B------:R-:W-:Y:S01]  /*2030*/  ISETP.GE.AND P0, PT, R100, UR7, PT ;  /* 0x0000000764007c0c */ /* 0x000fe2000bf06270 */
[----:B------:R-:W-:Y:S01]  /*2040*/  ULDC.64 UR4, c[0x0][0x5d0] ;  /* 0x0001740000047ab9 */ /* 0x000fe20000000a00 */
[--C-:B------:R-:W-:Y:S01]  /*2050*/  SHF.R.S32.HI R9, RZ, 0x1f, R8.reuse ;  /* 0x0000001fff097819 */ /* 0x100fe20000011408 */
[----:B------:R-:W-:Y:S01]  /*2060*/  ULDC UR10, c[0x0][0x284] ;  /* 0x0000a100000a7ab9 */ /* 0x000fe20000000800 */
[----:B------:R-:W-:Y:S01]  /*2070*/  IMAD R0, R11, UR4, RZ ;  /* 0x000000040b007c24 */ /* 0x000fe2000f8e02ff */
[----:B------:R-:W-:Y:S01]  /*2080*/  UISETP.LT.U32.AND UP0, UPT, UR43, 0x3, UP0 ;  /* 0x000000032b00788c */ /* 0x000fe20008701070 */
[----:B------:R-:W-:Y:S01]  /*2090*/  ISETP.GE.OR P0, PT, R6, UR10, P0 ;  /* 0x0000000a06007c0c */ /* 0x000fe20008706670 */
[----:B------:R-:W-:Y:S01]  /*20a0*/  IMAD.WIDE.U32 R4, R101, UR4, R8 ;  /* 0x0000000465047c25 */ /* 0x000fe2000f8e0008 */
[----:B------:R-:W-:Y:S01]  /*20b0*/  ULDC.64 UR8, c[0x0][0x5c8] ;  /* 0x0001720000087ab9 */ /* 0x000fe20000000a00 */
[----:B------:R-:W-:-:S02]  /*20c0*/  USEL UR6, URZ, 0x1, !UP0 ;  /* 0x000000013f067887 */ /* 0x000fc4000c000000 */
[----:B------:R-:W-:Y:S01]  /*20d0*/  IMAD R3, R101, UR5, R0 ;  /* 0x0000000565037c24 */ /* 0x000fe2000f8e0200 */
[----:B------:R-:W-:Y:S01]  /*20e0*/  @UP1 UIMAD.WIDE.U32 UR4, UR41, -0x55555555, URZ ;  /* 0xaaaaaaab290418a5 */ /* 0x000fe2000f8e003f */
[----:B------:R-:W-:Y:S01]  /*20f0*/  IMAD.WIDE R104, R103, 0x80, R88 ;  /* 0x0000008067687825 */ /* 0x000fe200078e0258 */
[----:B------:R-:W-:Y:S02]  /*2100*/  ULOP3.LUT UR40, UR40, UR6, URZ, 0x3c, !UPT ;  /* 0x0000000628287292 */ /* 0x000fe4000f8e3c3f */
[----:B------:R-:W-:Y:S01]  /*2110*/  @UP1 USHF.R.U32.HI UR4, URZ, 0x1, UR5 ;  /* 0x000000013f041899 */ /* 0x000fe20008011605 */
[----:B------:R-:W-:Y:S02]  /*2120*/  IMAD.IADD R5, R5, 0x1, R3 ;  /* 0x0000000105057824 */ /* 0x000fe400078e0203 */
[----:B------:R-:W-:Y:S01]  /*2130*/  IMAD R3, R105, UR8, RZ ;  /* 0x0000000869037c24 */ /* 0x000fe2000f8e02ff */
[----:B------:R-:W-:Y:S01]  /*2140*/  @UP1 ULOP3.LUT UR40, UR40, 0x1, UR4, 0x78, !UPT ;  /* 0x0000000128281892 */ /* 0x000fe2000f8e7804 */
[----:B------:R-:W-:-:S04]  /*2150*/  IMAD.WIDE.U32 R106, R104, UR8, R4 ;  /* 0x00000008686a7c25 */ /* 0x000fc8000f8e0004 */
[----:B------:R-:W-:Y:S02]  /*2160*/  IMAD R7, R104, UR9, R3 ;  /* 0x0000000968077c24 */ /* 0x000fe4000f8e0203 */
[----:B------:R-:W-:Y:S01]  /*2170*/  IMAD.MOV.U32 R0, RZ, RZ, -0x1 ;  /* 0xffffffffff007424 */ /* 0x000fe200078e00ff */
[----:B------:R-:W-:Y:S06]  /*2180*/  @P0 BRA `(.L_x_32) ;  /* 0x00000040001c0947 */ /* 0x000fec0003800000 */
[----:B-----5:R-:W-:Y:S01]  /*2190*/  FSETP.NEU.AND P0, PT, R90, RZ, PT ;  /* 0x000000ff5a00720b */ /* 0x020fe20003f0d000 */
[----:B------:R-:W-:Y:S01]  /*21a0*/  IMAD.IADD R4, R94, 0x1, -R100 ;  /* 0x000000015e047824 */ /* 0x000fe200078e0a64 */
[----:B------:R-:W-:Y:S01]  /*21b0*/  BSSY B0, `(.L_x_32) ;  /* 0x0000404000007945 */ /* 0x000fe20003800000 */
[----:B------:R-:W-:Y:S02]  /*21c0*/  IMAD.IADD R3, R99, 0x1, -R6 ;  /* 0x0000000163037824 */ /* 0x000fe400078e0a06 */
[----:B------:R-:W-:Y:S01]  /*21d0*/  IMAD.IADD R103, R107, 0x1, R7 ;  /* 0x000000016b677824 */ /* 0x000fe200078e0207 */
[----:B------:R-:W-:-:S04]  /*21e0*/  ISETP.GT.AND P2, PT, R4, RZ, PT ;  /* 0x000000ff0400720c */ /* 0x000fc80003f44270 */
[----:B------:R-:W-:-:S03]  /*21f0*/  ISETP.GT.AND P1, PT, R3, RZ, P2 ;  /* 0x000000ff0300720c */ /* 0x000fc60001724270 */
[----:B------:R-:W-:Y:S10]  /*2200*/  @!P0 BRA `(.L_x_33) ;  /* 0x0000002c00288947 */ /* 0x000ff40003800000 */
[----:B------:R-:W0:Y:S01]  /*2210*/  LDC.64 R110, c[0x0][0x5b8] ;  /* 0x00016e00ff6e7b82 */ /* 0x000e220000000a00 */
[----:B------:R-:W-:-:S07]  /*2220*/  ULDC.64 UR4, c[0x0][0x5c0] ;  /* 0x0001700000047ab9 */ /* 0x000fce0000000a00 */
[----:B------:R-:W1:Y:S08]  /*2230*/  LDC.64 R112, c[0x0][0x5b0] ;  /* 0x00016c00ff707b82 */ /* 0x000e700000000a00 */
[----:B------:R-:W2:Y:S01]  /*2240*/  LDC.64 R114, c[0x0][0x5a8] ;  /* 0x00016a00ff727b82 */ /* 0x000ea20000000a00 */
[-C--:B0-----:R-:W-:Y:S02]  /*2250*/  IMAD R6, R11, R110.reuse, RZ ;  /* 0x0000006e0b067224 */ /* 0x081fe400078e02ff */
[----:B------:R-:W-:-:S04]  /*2260*/  IMAD.WIDE.U32 R108, R101, R110, R8 ;  /* 0x0000006e656c7225 */ /* 0x000fc800078e0008 */
[----:B------:R-:W-:Y:S02]  /*2270*/  IMAD R107, R101, R111, R6 ;  /* 0x0000006f656b7224 */ /* 0x000fe400078e0206 */
[-C--:B-1----:R-:W-:Y:S02]  /*2280*/  IMAD R5, R105, R112.reuse, RZ ;  /* 0x0000007069057224 */ /* 0x082fe400078e02ff */
[----:B------:R-:W-:Y:S02]  /*2290*/  IMAD.IADD R13, R109, 0x1, R107 ;  /* 0x000000016d0d7824 */ /* 0x000fe400078e026b */
[----:B------:R-:W-:Y:S02]  /*22a0*/  IMAD.MOV.U32 R12, RZ, RZ, R108 ;  /* 0x000000ffff0c7224 */ /* 0x000fe400078e006c */
[C---:B------:R-:W-:Y:S02]  /*22b0*/  IMAD R111, R104.reuse, R113, R5 ;  /* 0x00000071686f7224 */ /* 0x040fe400078e0205 */
[----:B------:R-:W-:-:S04]  /*22c0*/  IMAD.WIDE.U32 R6, R104, R112, R12 ;  /* 0x0000007068067225 */ /* 0x000fc800078e000c */
[----:B------:R-:W-:Y:S01]  /*22d0*/  IMAD.IADD R5, R7, 0x1, R111 ;  /* 0x0000000107057824 */ /* 0x000fe200078e026f */
[----:B--2---:R-:W-:-:S04]  /*22e0*/  LEA R14, P0, R6, R114, 0x1 ;  /* 0x00000072060e7211 */ /* 0x004fc800078008ff */
[----:B------:R-:W-:-:S05]  /*22f0*/  LEA.HI.X R15, R6, R115, R5, 0x1, P0 ;  /* 0x00000073060f7211 */ /* 0x000fca00000f0c05 */
[----:B------:R0:W2:Y:S01]  /*2300*/  @P1 LDG.E.LTC128B.U16 R5, desc[UR38][R14.64] ;  /* 0x000000260e051981 */ /* 0x0000a2000c1e1520 */
[----:B------:R-:W-:Y:S01]  /*2310*/  LEA R10, P0, R106, UR4, 0x1 ;  /* 0x000000046a0a7c11 */ /* 0x000fe2000f8008ff */
[----:B------:R-:W-:Y:S01]  /*2320*/  IMAD.WIDE.U32 R6, R104, R112, R8 ;  /* 0x0000007068067225 */ /* 0x000fe200078e0008 */
[----:B------:R-:W-:Y:S03]  /*2330*/  BSSY B1, `(.L_x_34) ;  /* 0x0000012000017945 */ /* 0x000fe60003800000 */
[----:B------:R-:W-:Y:S02]  /*2340*/  IMAD.IADD R7, R111, 0x1, R7 ;  /* 0x000000016f077824 */ /* 0x000fe400078e0207 */
[----:B------:R-:W-:Y:S01]  /*2350*/  IMAD.WIDE.U32 R20, R101, R110, R6 ;  /* 0x0000006e65147225 */ /* 0x000fe200078e0006 */
[----:B0-----:R-:W-:-:S03]  /*2360*/  SHF.L.U64.HI R15, R112, 0x3, R113 ;  /* 0x00000003700f7819 */ /* 0x001fc60000010271 */
[----:B------:R-:W-:Y:S01]  /*2370*/  IMAD.IADD R7, R107, 0x1, R21 ;  /* 0x000000016b077824 */ /* 0x000fe200078e0215 */
[----:B------:R-:W-:Y:S01]  /*2380*/  LEA R6, P4, R20, R114, 0x1 ;  /* 0x0000007214067211 */ /* 0x000fe200078808ff */
[----:B------:R-:W-:-:S03]  /*2390*/  IMAD.SHL.U32 R14, R112, 0x8, RZ ;  /* 0x00000008700e7824 */ /* 0x000fc600078e00ff */
[----:B------:R-:W-:Y:S01]  /*23a0*/  LEA.HI.X R7, R20, R115, R7, 0x1, P4 ;  /* 0x0000007314077211 */ /* 0x000fe200020f0c07 */
[----:B--2---:R-:W-:-:S05]  /*23b0*/  HADD2.F32 R11, -RZ, R5.H0_H0 ;  /* 0x20000005ff0b7230 */ /* 0x004fca0000004100 */
[----:B------:R-:W-:-:S04]  /*23c0*/  FMUL R11, R11, R90 ;  /* 0x0000005a0b0b7220 */ /* 0x000fc80000400000 */
[----:B------:R-:W-:Y:S01]  /*23d0*/  FFMA R24, R24, R23, R11 ;  /* 0x0000001718187223 */ /* 0x000fe2000000000b */
[----:B------:R-:W-:Y:S02]  /*23e0*/  LEA.HI.X R11, R106, UR5, R103, 0x1, P0 ;  /* 0x000000056a0b7c11 */ /* 0x000fe400080f0c67 */
[----:B------:R-:W-:Y:S02]  /*23f0*/  ISETP.GT.AND P0, PT, R4, 0x1, PT ;  /* 0x000000010400780c */ /* 0x000fe40003f04270 */
[----:B------:R-:W-:Y:S02]  /*2400*/  F2FP.F16.F32.PACK_AB R24, RZ, R24 ;  /* 0x00000018ff18723e */ /* 0x000fe400000000ff */
[----:B------:R-:W-:-:S03]  /*2410*/  ISETP.GT.AND P3, PT, R3, RZ, P0 ;  /* 0x000000ff0300720c */ /* 0x000fc60000764270 */
[----:B------:R0:W-:Y:S10]  /*2420*/  @P1 STG.E.U16 desc[UR38][R10.64], R24 ;  /* 0x000000180a001986 */ /* 0x0001f4000c101526 */
[----:B------:R-:W-:Y:S05]  /*2430*/  @!P3 BRA `(.L_x_35) ;  /* 0x000000000004b947 */ /* 0x000fea0003800000 */
[----:B------:R1:W5:Y:S02]  /*2440*/  LDG.E.LTC128B.U16 R5, desc[UR38][R6.64+0x2] ;  /* 0x0000022606057981 */ /* 0x000364000c1e1520 */
.L_x_35:
[----:B------:R-:W-:Y:S05]  /*2450*/  BSYNC B1 ;  /* 0x0000000000017941 */ /* 0x000fea0003800000 */
.L_x_34:
[----:B-----5:R-:W-:Y:S01]  /*2460*/  HADD2.F32 R103, -RZ, R5.H0_H0 ;  /* 0x20000005ff677230 */ /* 0x020fe20000004100 */
[----:B------:R-:W-:Y:S01]  /*2470*/  ISETP.GT.AND P2, PT, R3, 0x8, P2 ;  /* 0x000000080300780c */ /* 0x000fe20001744270 */
[----:B------:R-:W-:Y:S01]  /*2480*/  IMAD.WIDE.U32 R20, R104, R112, R14 ;  /* 0x0000007068147225 */ /* 0x000fe200078e000e */
[----:B0-----:R-:W-:-:S03]  /*2490*/  PRMT R24, R5, 0x7610, R24 ;  /* 0x0000761005187816 */ /* 0x001fc60000000018 */
[----:B------:R-:W-:Y:S01]  /*24a0*/  FMUL R12, R103, R90 ;  /* 0x0000005a670c7220 */ /* 0x000fe20000400000 */
[----:B------:R-:W-:Y:S01]  /*24b0*/  IMAD.IADD R111, R111, 0x1, R21 ;  /* 0x000000016f6f7824 */ /* 0x000fe200078e0215 */
[----:B------:R-:W-:Y:S02]  /*24c0*/  IADD3 R108, P1, R108, R20, RZ ;  /* 0x000000146c6c7210 */ /* 0x000fe40007f3e0ff */
[----:B------:R-:W-:-:S03]  /*24d0*/  FFMA R12, R25, R23, R12 ;  /* 0x00000017190c7223 */ /* 0x000fc6000000000c */
[----:B------:R-:W-:Y:S01]  /*24e0*/  IMAD.X R13, R111, 0x1, R13, P1 ;  /* 0x000000016f0d7824 */ /* 0x000fe200008e060d */
[C---:B------:R-:W-:Y:S02]  /*24f0*/  LEA R14, P1, R108.reuse, R114, 0x1 ;  /* 0x000000726c0e7211 */ /* 0x040fe400078208ff */
[----:B------:R-:W-:Y:S02]  /*2500*/  F2FP.F16.F32.PACK_AB R12, RZ, R12 ;  /* 0x0000000cff0c723e */ /* 0x000fe400000000ff */
[----:B------:R-:W-:Y:S02]  /*2510*/  LEA.HI.X R15, R108, R115, R13, 0x1, P1 ;  /* 0x000000736c0f7211 */ /* 0x000fe400008f0c0d */
[----:B------:R-:W-:-:S05]  /*2520*/  PRMT R21, R12, 0x7610, R21 ;  /* 0x000076100c157816 */ /* 0x000fca0000000015 */
[----:B------:R0:W-:Y:S04]  /*2530*/  @P3 STG.E.U16 desc[UR38][R10.64+0x2], R21 ;  /* 0x000002150a003986 */ /* 0x0001e8000c101526 */
[----:B------:R-:W2:Y:S01]  /*2540*/  @P2 LDG.E.LTC128B.U16 R24, desc[UR38][R14.64] ;  /* 0x000000260e182981 */ /* 0x000ea2000c1e1520 */
[----:B------:R-:W-:Y:S01]  /*2550*/  IADD3 R20, P1, R8, R20, RZ ;  /* 0x0000001408147210 */ /* 0x000fe20007f3e0ff */
[----:B------:R-:W-:Y:S01]  /*2560*/  BSSY B1, `(.L_x_36) ;  /* 0x0000011000017945 */ /* 0x000fe20003800000 */
[----:B------:R-:W-:Y:S02]  /*2570*/  SHF.L.U64.HI R13, R91, 0x1, R92 ;  /* 0x000000015b0d7819 */ /* 0x000fe4000001025c */
[----:B------:R-:W-:Y:S01]  /*2580*/  ISETP.GT.AND P0, PT, R3, 0x8, P0 ;  /* 0x000000080300780c */ /* 0x000fe20000704270 */
[----:B0-----:R-:W-:Y:S01]  /*2590*/  IMAD.X R21, R9, 0x1, R111, P1 ;  /* 0x0000000109157824 */ /* 0x001fe200008e066f */
[----:B------:R-:W-:Y:S01]  /*25a0*/  LEA R12, P1, R91, R10, 0x1 ;  /* 0x0000000a5b0c7211 */ /* 0x000fe200078208ff */
[----:B------:R-:W-:-:S04]  /*25b0*/  IMAD.WIDE.U32 R20, R101, R110, R20 ;  /* 0x0000006e65147225 */ /* 0x000fc800078e0014 */
[----:B------:R-:W-:Y:S01]  /*25c0*/  IMAD.X R13, R13, 0x1, R11, P1 ;  /* 0x000000010d0d7824 */ /* 0x000fe200008e060b */
[----:B------:R-:W-:Y:S01]  /*25d0*/  LEA R8, P3, R20, R114, 0x1 ;  /* 0x0000007214087211 */ /* 0x000fe200078608ff */
[----:B------:R-:W-:-:S05]  /*25e0*/  IMAD.IADD R9, R107, 0x1, R21 ;  /* 0x000000016b097824 */ /* 0x000fca00078e0215 */
[----:B------:R-:W-:Y:S01]  /*25f0*/  LEA.HI.X R9, R20, R115, R9, 0x1, P3 ;  /* 0x0000007314097211 */ /* 0x000fe200018f0c09 */
[----:B--2---:R-:W-:-:S05]  /*2600*/  HADD2.F32 R5, -RZ, R24.H0_H0 ;  /* 0x20000018ff057230 */ /* 0x004fca0000004100 */
[----:B------:R-:W-:-:S04]  /*2610*/  FMUL R5, R5, R90 ;  /* 0x0000005a05057220 */ /* 0x000fc80000400000 */
[----:B------:R-:W-:-:S05]  /*2620*/  FFMA R5, R26, R23, R5 ;  /* 0x000000171a057223 */ /* 0x000fca0000000005 */
[----:B------:R-:W-:-:S05]  /*2630*/  F2FP.F16.F32.PACK_AB R5, RZ, R5 ;  /* 0x00000005ff05723e */ /* 0x000fca00000000ff */
[----:B------:R0:W-:Y:S01]  /*2640*/  @P2 STG.E.U16 desc[UR38][R12.64], R5 ;  /* 0x000000050c002986 */ /* 0x0001e2000c101526 */
[----:B------:R-:W-:Y:S05]  /*2650*/  @!P0 BRA `(.L_x_37) ;  /* 0x0000000000048947 */ /* 0x000fea0003800000 */
[----:B------:R2:W5:Y:S02]  /*2660*/  LDG.E.LTC128B.U16 R24, desc[UR38][R8.64+0x2] ;  /* 0x0000022608187981 */ /* 0x000564000c1e1520 */
.L_x_37:
[----:B------:R-:W-:Y:S05]  /*2670*/  BSYNC B1 ;  /* 0x0000000000017941 */ /* 0x000fea0003800000 */
.L_x_36:
[----:B0----5:R-:W-:Y:S01]  /*2680*/  HADD2.F32 R5, -RZ, R24.H0_H0 ;  /* 0x20000018ff057230 */ /* 0x021fe20000004100 */
[----:B------:R-:W-:Y:S01]  /*2690*/  ISETP.GT.AND P1, PT, R4, 0x8, PT ;  /* 0x000000080400780c */ /* 0x000fe20003f24270 */
[----:B------:R-:W-:Y:S03]  /*26a0*/  BSSY B1, `(.L_x_38) ;  /* 0x0000008000017945 */ /* 0x000fe60003800000 */
[----:B------:R-:W-:Y:S01]  /*26b0*/  FMUL R14, R5, R90 ;  /* 0x0000005a050e7220 */ /* 0x000fe20000400000 */
[----:B------:R-:W-:-:S03]  /*26c0*/  ISETP.GT.AND P2, PT, R3, RZ, P1 ;  /* 0x000000ff0300720c */ /* 0x000fc60000f44270 */
[----:B------:R-:W-:-:S05]  /*26d0*/  FFMA R14, R27, R23, R14 ;  /* 0x000000171b0e7223 */ /* 0x000fca000000000e */
[----:B------:R-:W-:-:S05]  /*26e0*/  F2FP.F16.F32.PACK_AB R14, RZ, R14 ;  /* 0x0000000eff0e723e */ /* 0x000fca00000000ff */
[----:B------:R0:W-:Y:S01]  /*26f0*/  @P0 STG.E.U16 desc[UR38][R12.64+0x2], R14 ;  /* 0x0000020e0c000986 */ /* 0x0001e2000c101526 */
[----:B------:R-:W-:Y:S05]  /*2700*/  @!P2 BRA `(.L_x_39) ;  /* 0x000000000004a947 */ /* 0x000fea0003800000 */
[----:B------:R3:W5:Y:S02]  /*2710*/  LDG.E.LTC128B.U16 R24, desc[UR38][R6.64+0x10] ;  /* 0x0000102606187981 */ /* 0x000764000c1e1520 */
.L_x_39:
[----:B------:R-:W-:Y:S05]  /*2720*/  BSYNC B1 ;  /* 0x0000000000017941 */ /* 0x000fea0003800000 */
.L_x_38:
[----:B-----5:R-:W-:Y:S01]  /*2730*/  HADD2.F32 R5, -RZ, R24.H0_H0 ;  /* 0x20000018ff057230 */ /* 0x020fe20000004100 */
        /* <DEDUP_REMOVED lines=9> */
.L_x_41:
[----:B------:R-:W-:Y:S05]  /*27d0*/  BSYNC B1 ;  /* 0x0000000000017941 */ /* 0x000fea0003800000 */
.L_x_40:
[----:B----45:R-:W-:Y:S01]  /*27e0*/  HADD2.F32 R5, -RZ, R24.H0_H0 ;  /* 0x20000018ff057230 */ /* 0x030fe20000004100 */
[----:B------:R-:W-:Y:S01]  /*27f0*/  ISETP.GT.AND P1, PT, R3, 0x8, P1 ;  /* 0x000000080300780c */ /* 0x000fe20000f24270 */
[----:B------:R-:W-:Y:S03]  /*2800*/  BSSY B1, `(.L_x_42) ;  /* 0x0000007000017945 */ /* 0x000fe60003800000 */
[----:B0-----:R-:W-:-:S04]  /*2810*/  FMUL R14, R5, R90 ;  /* 0x0000005a050e7220 */ /* 0x001fc80000400000 */
[----:B------:R-:W-:-:S05]  /*2820*/  FFMA R14, R29, R23, R14 ;  /* 0x000000171d0e7223 */ /* 0x000fca000000000e */
[----:B------:R-:W-:-:S05]  /*2830*/  F2FP.F16.F32.PACK_AB R14, RZ, R14 ;  /* 0x0000000eff0e723e */ /* 0x000fca00000000ff */
[----:B------:R0:W-:Y:S01]  /*2840*/  @P3 STG.E.U16 desc[UR38][R10.64+0x12], R14 ;  /* 0x0000120e0a003986 */ /* 0x0001e2000c101526 */
[----:B------:R-:W-:Y:S05]  /*2850*/  @!P1 BRA `(.L_x_43) ;  /* 0x0000000000049947 */ /* 0x000fea0003800000 */
[----:B------:R4:W5:Y:S02]  /*2860*/  LDG.E.LTC128B.U16 R24, desc[UR38][R8.64+0x10] ;  /* 0x0000102608187981 */ /* 0x000964000c1e1520 */
.L_x_43:
[----:B------:R-:W-:Y:S05]  /*2870*/  BSYNC B1 ;  /* 0x0000000000017941 */ /* 0x000fea0003800000 */
.L_x_42:
[----:B-----5:R-:W-:Y:S01]  /*2880*/  HADD2.F32 R5, -RZ, R24.H0_H0 ;  /* 0x20000018ff057230 */ /* 0x020fe20000004100 */
[----:B------:R-:W-:Y:S01]  /*2890*/  ISETP.GT.AND P0, PT, R3, 0x8, P0 ;  /* 0x000000080300780c */ /* 0x000fe20000704270 */
[----:B------:R-:W-:Y:S03]  /*28a0*/  BSSY B1, `(.L_x_44) ;  /* 0x0000007000017945 */ /* 0x000fe60003800000 */
[----:B------:R-:W-:-:S04]  /*28b0*/  FMUL R5, R5, R90 ;  /* 0x0000005a05057220 */ /* 0x000fc80000400000 */
[----:B------:R-:W-:-:S05]  /*28c0*/  FFMA R5, R30, R23, R5 ;  /* 0x000000171e057223 */ /* 0x000fca0000000005 */
[----:B------:R-:W-:-:S05]  /*28d0*/  F2FP.F16.F32.PACK_AB R5, RZ, R5 ;  /* 0x00000005ff05723e */ /* 0x000fca00000000ff */
[----:B------:R0:W-:Y:S01]  /*28e0*/  @P1 STG.E.U16 desc[UR38][R12.64+0x10], R5 ;  /* 0x000010050c001986 */ /* 0x0001e2000c101526 */
[----:B------:R-:W-:Y:S05]  /*28f0*/  @!P0 BRA `(.L_x_45) ;  /* 0x0000000000048947 */ /* 0x000fea0003800000 */
[----:B------:R0:W5:Y:S02]  /*2900*/  LDG.E.LTC128B.U16 R24, desc[UR38][R8.64+0x12] ;  /* 0x0000122608187981 */ /* 0x000164000c1e1520 */
.L_x_45:
[----:B------:R-:W-:Y:S05]  /*2910*/  BSYNC B1 ;  /* 0x0000000000017941 */ /* 0x000fea0003800000 */
.L_x_44:
        /* <DEDUP_REMOVED lines=10> */
.L_x_47:
[----:B------:R-:W-:Y:S05]  /*29c0*/  BSYNC B1 ;  /* 0x0000000000017941 */ /* 0x000fea0003800000 */
.L_x_46:
        /* <DEDUP_REMOVED lines=10> */
.L_x_49:
[----:B------:R-:W-:Y:S05]  /*2a70*/  BSYNC B1 ;  /* 0x0000000000017941 */ /* 0x000fea0003800000 */
.L_x_48:
[----:B0----5:R-:W-:Y:S01]  /*2a80*/  HADD2.F32 R5, -RZ, R24.H0_H0 ;  /* 0x20000018ff057230 */ /* 0x021fe20000004100 */
        /* <DEDUP_REMOVED lines=8> */
.L_x_51:
[----:B------:R-:W-:Y:S05]  /*2b10*/  BSYNC B1 ;  /* 0x0000000000017941 */ /* 0x000fea0003800000 */
.L_x_50:
        /* <DEDUP_REMOVED lines=9> */
.L_x_53:
[----:B------:R-:W-:Y:S05]  /*2bb0*/  BSYNC B1 ;  /* 0x0000000000017941 */ /* 0x000fea0003800000 */
.L_x_52:
        /* <DEDUP_REMOVED lines=10> */
.L_x_55:
[----:B------:R-:W-:Y:S05]  /*2c60*/  BSYNC B1 ;  /* 0x0000000000017941 */ /* 0x000fea0003800000 */
.L_x_54:
        /* <DEDUP_REMOVED lines=10> */
.L_x_57:
[----:B------:R-:W-:Y:S05]  /*2d10*/  BSYNC B1 ;  /* 0x0000000000017941 */ /* 0x000fea0003800000 */
.L_x_56:
        /* <DEDUP_REMOVED lines=9> */
.L_x_59:
[----:B------:R-:W-:Y:S05]  /*2db0*/  BSYNC B1 ;  /* 0x0000000000017941 */ /* 0x000fea0003800000 */
.L_x_58:
        /* <DEDUP_REMOVED lines=9> */
.L_x_61:
[----:B------:R-:W-:Y:S05]  /*2e50*/  BSYNC B1 ;  /* 0x0000000000017941 */ /* 0x000fea0003800000 */
.L_x_60:
        /* <DEDUP_REMOVED lines=10> */
.L_x_63:
[----:B------:R-:W-:Y:S05]  /*2f00*/  BSYNC B1 ;  /* 0x0000000000017941 */ /* 0x000fea0003800000 */
.L_x_62:
        /* <DEDUP_REMOVED lines=10> */
.L_x_65:
[----:B------:R-:W-:Y:S05]  /*2fb0*/  BSYNC B1 ;  /* 0x0000000000017941 */ /* 0x000fea0003800000 */
.L_x_64:
        /* <DEDUP_REMOVED lines=9> */
.L_x_67:
[----:B------:R-:W-:Y:S05]  /*3050*/  BSYNC B1 ;  /* 0x0000000000017941 */ /* 0x000fea0003800000 */
.L_x_66:
        /* <DEDUP_REMOVED lines=9> */
.L_x_69:
[----:B------:R-:W-:Y:S05]  /*30f0*/  BSYNC B1 ;  /* 0x0000000000017941 */ /* 0x000fea0003800000 */
.L_x_68:
        /* <DEDUP_REMOVED lines=10> */
.L_x_71:
[----:B------:R-:W-:Y:S05]  /*31a0*/  BSYNC B1 ;  /* 0x0000000000017941 */ /* 0x000fea0003800000 */
.L_x_70:
        /* <DEDUP_REMOVED lines=10> */
.L_x_73:
[----:B------:R-:W-:Y:S05]  /*3250*/  BSYNC B1 ;  /* 0x0000000000017941 */ /* 0x000fea0003800000 */
.L_x_72:
        /* <DEDUP_REMOVED lines=9> */
.L_x_75:
[----:B------:R-:W-:Y:S05]  /*32f0*/  BSYNC B1 ;  /* 0x0000000000017941 */ /* 0x000fea0003800000 */
.L_x_74:
        /* <DEDUP_REMOVED lines=9> */
.L_x_77:
[----:B------:R-:W-:Y:S05]  /*3390*/  BSYNC B1 ;  /* 0x0000000000017941 */ /* 0x000fea0003800000 */
.L_x_76:
        /* <DEDUP_REMOVED lines=10> */
.L_x_79:
[----:B------:R-:W-:Y:S05]  /*3440*/  BSYNC B1 ;  /* 0x0000000000017941 */ /* 0x000fea0003800000 */
.L_x_78:
        /* <DEDUP_REMOVED lines=10> */
.L_x_81:
[----:B------:R-:W-:Y:S05]  /*34f0*/  BSYNC B1 ;  /* 0x0000000000017941 */ /* 0x000fea0003800000 */
.L_x_80:
        /* <DEDUP_REMOVED lines=9> */
.L_x_83:
[----:B------:R-:W-:Y:S05]  /*3590*/  BSYNC B1 ;  /* 0x0000000000017941 */ /* 0x000fea0003800000 */
.L_x_82:
        /* <DEDUP_REMOVED lines=9> */
.L_x_85:
[----:B------:R-:W-:Y:S05]  /*3630*/  BSYNC B1 ;  /* 0x0000000000017941 */ /* 0x000fea0003800000 */
.L_x_84:
        /* <DEDUP_REMOVED lines=10> */
.L_x_87:
[----:B------:R-:W-:Y:S05]  /*36e0*/  BSYNC B1 ;  /* 0x0000000000017941 */ /* 0x000fea0003800000 */
.L_x_86:
        /* <DEDUP_REMOVED lines=10> */
.L_x_89:
[----:B------:R-:W-:Y:S05]  /*3790*/  BSYNC B1 ;  /* 0x0000000000017941 */ /* 0x000fea0003800000 */
.L_x_88:
        /* <DEDUP_REMOVED lines=9> */
.L_x_91:
[----:B------:R-:W-:Y:S05]  /*3830*/  BSYNC B1 ;  /* 0x0000000000017941 */ /* 0x000fea0003800000 */
.L_x_90:
        /* <DEDUP_REMOVED lines=9> */
.L_x_93:
[----:B------:R-:W-:Y:S05]  /*38d0*/  BSYNC B1 ;  /* 0x0000000000017941 */ /* 0x000fea0003800000 */
.L_x_92:
        /* <DEDUP_REMOVED lines=10> */
.L_x_95:
[----:B------:R-:W-:Y:S05]  /*3980*/  BSYNC B1 ;  /* 0x0000000000017941 */ /* 0x000fea0003800000 */
.L_x_94:
        /* <DEDUP_REMOVED lines=10> */
.L_x_97:
[----:B------:R-:W-:Y:S05]  /*3a30*/  BSYNC B1 ;  /* 0x0000000000017941 */ /* 0x000fea0003800000 */
.L_x_96:
        /* <DEDUP_REMOVED lines=9> */
.L_x_99:
[----:B------:R-:W-:Y:S05]  /*3ad0*/  BSYNC B1 ;  /* 0x0000000000017941 */ /* 0x000fea0003800000 */
.L_x_98:
        /* <DEDUP_REMOVED lines=9> */
.L_x_101:
[----:B------:R-:W-:Y:S05]  /*3b70*/  BSYNC B1 ;  /* 0x0000000000017941 */ /* 0x000fea0003800000 */
.L_x_100:
        /* <DEDUP_REMOVED lines=10> */
.L_x_103:
[----:B------:R-:W-:Y:S05]  /*3c20*/  BSYNC B1 ;  /* 0x0000000000017941 */ /* 0x000fea0003800000 */
.L_x_102:
        /* <DEDUP_REMOVED lines=10> */
.L_x_105:
[----:B------:R-:W-:Y:S05]  /*3cd0*/  BSYNC B1 ;  /* 0x0000000000017941 */ /* 0x000fea0003800000 */
.L_x_104:
        /* <DEDUP_REMOVED lines=9> */
.L_x_107:
[----:B------:R-:W-:Y:S05]  /*3d70*/  BSYNC B1 ;  /* 0x0000000000017941 */ /* 0x000fea0003800000 */
.L_x_106:
        /* <DEDUP_REMOVED lines=9> */
.L_x_109:
[----:B------:R-:W-:Y:S05]  /*3e10*/  BSYNC B1 ;  /* 0x0000000000017941 */ /* 0x000fea0003800000 */
.L_x_108:
        /* <DEDUP_REMOVED lines=10> */
.L_x_111:
[----:B------:R-:W-:Y:S05]  /*3ec0*/  BSYNC B1 ;  /* 0x0000000000017941 */ /* 0x000fea0003800000 */
.L_x_110:
        /* <DEDUP_REMOVED lines=10> */
.L_x_113:
[----:B------:R-:W-:Y:S05]  /*3f70*/  BSYNC B1 ;  /* 0x0000000000017941 */ /* 0x000fea0003800000 */
.L_x_112:
        /* <DEDUP_REMOVED lines=9> */
.L_x_115:
[----:B------:R-:W-:Y:S05]  /*4010*/  BSYNC B1 ;  /* 0x0000000000017941 */ /* 0x000fea0003800000 */
.L_x_114:
        /* <DEDUP_REMOVED lines=9> */
.L_x_117:
[----:B------:R-:W-:Y:S05]  /*40b0*/  BSYNC B1 ;  /* 0x0000000000017941 */ /* 0x000fea0003800000 */
.L_x_116:
        /* <DEDUP_REMOVED lines=10> */
.L_x_119:
[----:B------:R-:W-:Y:S05]  /*4160*/  BSYNC B1 ;  /* 0x0000000000017941 */ /* 0x000fea0003800000 */
.L_x_118:
        /* <DEDUP_REMOVED lines=10> */
.L_x_121:
[----:B------:R-:W-:Y:S05]  /*4210*/  BSYNC B1 ;  /* 0x0000000000017941 */ /* 0x000fea0003800000 */
.L_x_120:
        /* <DEDUP_REMOVED lines=9> */
.L_x_123:
[----:B------:R-:W-:Y:S05]  /*42b0*/  BSYNC B1 ;  /* 0x0000000000017941 */ /* 0x000fea0003800000 */
.L_x_122:
        /* <DEDUP_REMOVED lines=9> */
.L_x_125:
[----:B------:R-:W-:Y:S05]  /*4350*/  BSYNC B1 ;  /* 0x0000000000017941 */ /* 0x000fea0003800000 */
.L_x_124:
        /* <DEDUP_REMOVED lines=10> */
.L_x_127:
[----:B------:R-:W-:Y:S05]  /*4400*/  BSYNC B1 ;  /* 0x0000000000017941 */ /* 0x000fea0003800000 */
.L_x_126:
        /* <DEDUP_REMOVED lines=10> */
.L_x_129:
[----:B------:R-:W-:Y:S05]  /*44b0*/  BSYNC B1 ;  /* 0x0000000000017941 */ /* 0x000fea0003800000 */
.L_x_128:
        /* <DEDUP_REMOVED lines=9> */
.L_x_131:
[----:B------:R-:W-:Y:S05]  /*4550*/  BSYNC B1 ;  /* 0x0000000000017941 */ /* 0x000fea0003800000 */
.L_x_130:
        /* <DEDUP_REMOVED lines=9> */
.L_x_133:
[----:B------:R-:W-:Y:S05]  /*45f0*/  BSYNC B1 ;  /* 0x0000000000017941 */ /* 0x000fea0003800000 */
.L_x_132:
        /* <DEDUP_REMOVED lines=10> */
.L_x_135:
[----:B------:R-:W-:Y:S05]  /*46a0*/  BSYNC B1 ;  /* 0x0000000000017941 */ /* 0x000fea0003800000 */
.L_x_134:
        /* <DEDUP_REMOVED lines=10> */
.L_x_137:
[----:B------:R-:W-:Y:S05]  /*4750*/  BSYNC B1 ;  /* 0x0000000000017941 */ /* 0x000fea0003800000 */
.L_x_136:
        /* <DEDUP_REMOVED lines=9> */
.L_x_139:
[----:B------:R-:W-:Y:S05]  /*47f0*/  BSYNC B1 ;  /* 0x0000000000017941 */ /* 0x000fea0003800000 */
.L_x_138:
        /* <DEDUP_REMOVED lines=9> */
.L_x_141:
[----:B------:R-:W-:Y:S05]  /*4890*/  BSYNC B1 ;  /* 0x0000000000017941 */ /* 0x000fea0003800000 */
.L_x_140:
        /* <DEDUP_REMOVED lines=10> */
.L_x_143:
[----:B------:R-:W-:Y:S05]  /*4940*/  BSYNC B1 ;  /* 0x0000000000017941 */ /* 0x000fea0003800000 */
.L_x_142:
        /* <DEDUP_REMOVED lines=10> */
.L_x_145:
[----:B------:R-:W-:Y:S05]  /*49f0*/  BSYNC B1 ;  /* 0x0000000000017941 */ /* 0x000fea0003800000 */
.L_x_144:
        /* <DEDUP_REMOVED lines=9> */
.L_x_147:
[----:B------:R-:W-:Y:S05]  /*4a90*/  BSYNC B1 ;  /* 0x0000000000017941 */ /* 0x000fea0003800000 */
.L_x_146:
        /* <DEDUP_REMOVED lines=9> */
.L_x_149:
[----:B------:R-:W-:Y:S05]  /*4b30*/  BSYNC B1 ;  /* 0x0000000000017941 */ /* 0x000fea0003800000 */
.L_x_148:
        /* <DEDUP_REMOVED lines=10> */
.L_x_151:
[----:B------:R-:W-:Y:S05]  /*4be0*/  BSYNC B1 ;  /* 0x0000000000017941 */ /* 0x000fea0003800000 */
.L_x_150:
[----:B-----5:R-:W-:Y:S01]  /*4bf0*/  HADD2.F32 R5, -RZ, R24.H0_H0 ;  /* 0x20000018ff057230 */ /* 0x020fe20000004100 */
[----:B------:R-:W-:Y:S01]  /*4c00*/  ISETP.GT.AND P0, PT, R4, 0x79, PT ;  /* 0x000000790400780c */ /* 0x000fe20003f04270 */
[----:B------:R-:W-:Y:S01]  /*4c10*/  @P2 IMAD.MOV.U32 R4, RZ, RZ, R10 ;  /* 0x000000ffff042224 */ /* 0x000fe200078e000a */
[----:B------:R-:W-:Y:S02]  /*4c20*/  BSSY B1, `(.L_x_152) ;  /* 0x000000a000017945 */ /* 0x000fe40003800000 */
[----:B------:R-:W-:Y:S01]  /*4c30*/  FMUL R5, R5, R90 ;  /* 0x0000005a05057220 */ /* 0x000fe20000400000 */
[----:B------:R-:W-:-:S03]  /*4c40*/  ISETP.GT.AND P3, PT, R3, RZ, P0 ;  /* 0x000000ff0300720c */ /* 0x000fc60000764270 */
[----:B------:R-:W-:-:S05]  /*4c50*/  FFMA R5, R84, R23, R5 ;  /* 0x0000001754057223 */ /* 0x000fca0000000005 */
[----:B------:R-:W-:-:S04]  /*4c60*/  F2FP.F16.F32.PACK_AB R5, RZ, R5 ;  /* 0x00000005ff05723e */ /* 0x000fc800000000ff */
[----:B0-----:R-:W-:Y:S01]  /*4c70*/  PRMT R14, R5, 0x7610, R14 ;  /* 0x00007610050e7816 */ /* 0x001fe2000000000e */
[----:B------:R-:W-:-:S05]  /*4c80*/  @P2 IMAD.MOV.U32 R5, RZ, RZ, R11 ;  /* 0x000000ffff052224 */ /* 0x000fca00078e000b */
[----:B------:R0:W-:Y:S01]  /*4c90*/  @P2 STG.E.U16 desc[UR38][R4.64+0xf0], R14 ;  /* 0x0000f00e04002986 */ /* 0x0001e2000c101526 */
[----:B------:R-:W-:Y:S05]  /*4ca0*/  @!P3 BRA `(.L_x_153) ;  /* 0x000000000004b947 */ /* 0x000fea0003800000 */
[----:B------:R0:W5:Y:S02]  /*4cb0*/  LDG.E.LTC128B.U16 R24, desc[UR38][R6.64+0xf2] ;  /* 0x0000f22606187981 */ /* 0x000164000c1e1520 */
.L_x_153:
[----:B------:R-:W-:Y:S05]  /*4cc0*/  BSYNC B1 ;  /* 0x0000000000017941 */ /* 0x000fea0003800000 */
.L_x_152:
        /* <DEDUP_REMOVED lines=9> */
.L_x_155:
[----:B------:R-:W-:Y:S05]  /*4d60*/  BSYNC B1 ;  /* 0x0000000000017941 */ /* 0x000fea0003800000 */
.L_x_154:
[----:B-----5:R-:W-:Y:S01]  /*4d70*/  HADD2.F32 R5, -RZ, R24.H0_H0 ;  /* 0x20000018ff057230 */ /* 0x020fe20000004100 */
[----:B------:R-:W-:Y:S01]  /*4d80*/  ISETP.GT.AND P0, PT, R3, 0x8, P0 ;  /* 0x000000080300780c */ /* 0x000fe20000704270 */
[----:B0-----:R-:W-:Y:S01]  /*4d90*/  @P1 IMAD.MOV.U32 R4, RZ, RZ, R12 ;  /* 0x000000ffff041224 */ /* 0x001fe200078e000c */
[----:B------:R-:W-:Y:S02]  /*4da0*/  BSSY B1, `(.L_x_156) ;  /* 0x0000009000017945 */ /* 0x000fe40003800000 */
[----:B------:R-:W-:-:S04]  /*4db0*/  FMUL R5, R5, R90 ;  /* 0x0000005a05057220 */ /* 0x000fc80000400000 */
[----:B------:R-:W-:-:S05]  /*4dc0*/  FFMA R5, R86, R23, R5 ;  /* 0x0000001756057223 */ /* 0x000fca0000000005 */
[----:B------:R-:W-:-:S04]  /*4dd0*/  F2FP.F16.F32.PACK_AB R5, RZ, R5 ;  /* 0x00000005ff05723e */ /* 0x000fc800000000ff */
[----:B-1-3--:R-:W-:Y:S01]  /*4de0*/  PRMT R6, R5, 0x7610, R6 ;  /* 0x0000761005067816 */ /* 0x00afe20000000006 */
[----:B------:R-:W-:-:S05]  /*4df0*/  @P1 IMAD.MOV.U32 R5, RZ, RZ, R13 ;  /* 0x000000ffff051224 */ /* 0x000fca00078e000d */
[----:B------:R0:W-:Y:S01]  /*4e00*/  @P1 STG.E.U16 desc[UR38][R4.64+0xf0], R6 ;  /* 0x0000f00604001986 */ /* 0x0001e2000c101526 */
[----:B------:R-:W-:Y:S05]  /*4e10*/  @!P0 BRA `(.L_x_157) ;  /* 0x0000000000048947 */ /* 0x000fea0003800000 */
[----:B------:R1:W5:Y:S02]  /*4e20*/  LDG.E.LTC128B.U16 R24, desc[UR38][R8.64+0xf2] ;  /* 0x0000f22608187981 */ /* 0x000364000c1e1520 */
.L_x_157:
[----:B------:R-:W-:Y:S05]  /*4e30*/  BSYNC B1 ;  /* 0x0000000000017941 */ /* 0x000fea0003800000 */
.L_x_156:
[----:B------:R-:W-:Y:S05]  /*4e40*/  @!P0 BRA `(.L_x_158) ;  /* 0x0000001000e88947 */ /* 0x000fea0003800000 */
[----:B-----5:R-:W-:-:S05]  /*4e50*/  HADD2.F32 R3, -RZ, R24.H0_H0 ;  /* 0x20000018ff037230 */ /* 0x020fca0000004100 */
[----:B0-----:R-:W-:-:S04]  /*4e60*/  FMUL R4, R3, R90 ;  /* 0x0000005a03047220 */ /* 0x001fc80000400000 */
[----:B------:R-:W-:-:S05]  /*4e70*/  FFMA R4, R87, R23, R4 ;  /* 0x0000001757047223 */ /* 0x000fca0000000004 */
[----:B------:R-:W-:-:S05]  /*4e80*/  F2FP.F16.F32.PACK_AB R4, RZ, R4 ;  /* 0x00000004ff04723e */ /* 0x000fca00000000ff */
[----:B------:R3:W-:Y:S01]  /*4e90*/  STG.E.U16 desc[UR38][R12.64+0xf2], R4 ;  /* 0x0000f2040c007986 */ /* 0x0007e2000c101526 */
[----:B------:R-:W-:Y:S05]  /*4ea0*/  BRA `(.L_x_158) ;  /* 0x0000001000d07947 */ /* 0x000fea0003800000 */
.L_x_33:
[----:B------:R-:W-:Y:S01]  /*4eb0*/  ISETP.GT.AND P3, PT, R4, 0x1, PT ;  /* 0x000000010400780c */ /* 0x000fe20003f64270 */
[----:B------:R-:W-:Y:S01]  /*4ec0*/  ULDC.64 UR4, c[0x0][0x5c0] ;  /* 0x0001700000047ab9 */ /* 0x000fe20000000a00 */
[-C--:B------:R-:W-:Y:S01]  /*4ed0*/  FMUL R24, R24, R23.reuse ;  /* 0x0000001718187220 */ /* 0x080fe20000400000 */
[----:B------:R-:W-:Y:S01]  /*4ee0*/  LEA R6, P4, R106, UR4, 0x1 ;  /* 0x000000046a067c11 */ /* 0x000fe2000f8808ff */
[-C--:B------:R-:W-:Y:S01]  /*4ef0*/  FMUL R25, R25, R23.reuse ;  /* 0x0000001719197220 */ /* 0x080fe20000400000 */
[----:B------:R-:W-:Y:S01]  /*4f00*/  ISETP.GT.AND P0, PT, R3, RZ, P3 ;  /* 0x000000ff0300720c */ /* 0x000fe20001f04270 */
[-C--:B------:R-:W-:Y:S01]  /*4f10*/  FMUL R26, R26, R23.reuse ;  /* 0x000000171a1a7220 */ /* 0x080fe20000400000 */
[----:B------:R-:W-:Y:S01]  /*4f20*/  F2FP.F16.F32.PACK_AB R24, RZ, R24 ;  /* 0x00000018ff18723e */ /* 0x000fe200000000ff */
[-C--:B------:R-:W-:Y:S01]  /*4f30*/  FMUL R27, R27, R23.reuse ;  /* 0x000000171b1b7220 */ /* 0x080fe20000400000 */
[----:B------:R-:W-:Y:S01]  /*4f40*/  LEA.HI.X R7, R106, UR5, R103, 0x1, P4 ;  /* 0x000000056a077c11 */ /* 0x000fe2000a0f0c67 */
[----:B------:R-:W-:Y:S01]  /*4f50*/  FMUL R28, R28, R23 ;  /* 0x000000171c1c7220 */ /* 0x000fe20000400000 */
[----:B------:R-:W-:Y:S01]  /*4f60*/  F2FP.F16.F32.PACK_AB R25, RZ, R25 ;  /* 0x00000019ff19723e */ /* 0x000fe200000000ff */
[-C--:B------:R-:W-:Y:S01]  /*4f70*/  FMUL R29, R29, R23.reuse ;  /* 0x000000171d1d7220 */ /* 0x080fe20000400000 */
[----:B------:R-:W-:Y:S01]  /*4f80*/  ISETP.GT.AND P2, PT, R3, 0x8, P2 ;  /* 0x000000080300780c */ /* 0x000fe20001744270 */
[----:B------:R-:W-:Y:S01]  /*4f90*/  @P1 STG.E.U16 desc[UR38][R6.64], R24 ;  /* 0x0000001806001986 */ /* 0x000fe2000c101526 */
[----:B------:R-:W-:Y:S01]  /*4fa0*/  ISETP.GT.AND P1, PT, R4, 0x8, PT ;  /* 0x000000080400780c */ /* 0x000fe20003f24270 */
[-C--:B------:R-:W-:Y:S01]  /*4fb0*/  FMUL R30, R30, R23.reuse ;  /* 0x000000171e1e7220 */ /* 0x080fe20000400000 */
[C---:B------:R-:W-:Y:S01]  /*4fc0*/  SHF.L.U64.HI R5, R91.reuse, 0x1, R92 ;  /* 0x000000015b057819 */ /* 0x040fe2000001025c */
[----:B------:R-:W-:Y:S01]  /*4fd0*/  @P0 STG.E.U16 desc[UR38][R6.64+0x2], R25 ;  /* 0x0000021906000986 */ /* 0x000fe2000c101526 */
[----:B------:R-:W-:Y:S01]  /*4fe0*/  LEA R8, P5, R91, R6, 0x1 ;  /* 0x000000065b087211 */ /* 0x000fe200078a08ff */
[-C--:B------:R-:W-:Y:S01]  /*4ff0*/  FMUL R31, R31, R23.reuse ;  /* 0x000000171f1f7220 */ /* 0x080fe20000400000 */
[----:B------:R-:W-:Y:S01]  /*5000*/  ISETP.GT.AND P3, PT, R3, 0x8, P3 ;  /* 0x000000080300780c */ /* 0x000fe20001f64270 */
[-C--:B------:R-:W-:Y:S01]  /*5010*/  FMUL R32, R32, R23.reuse ;  /* 0x0000001720207220 */ /* 0x080fe20000400000 */
[----:B------:R-:W-:Y:S01]  /*5020*/  ISETP.GT.AND P0, PT, R4, 0x9, PT ;  /* 0x000000090400780c */ /* 0x000fe20003f04270 */
[----:B------:R-:W-:Y:S01]  /*5030*/  IMAD.X R9, R5, 0x1, R7, P5 ;  /* 0x0000000105097824 */ /* 0x000fe200028e0607 */
[----:B------:R-:W-:Y:S01]  /*5040*/  ISETP.GT.AND P4, PT, R3, RZ, P1 ;  /* 0x000000ff0300720c */ /* 0x000fe20000f84270 */
[-C--:B------:R-:W-:Y:S01]  /*5050*/  FMUL R33, R33, R23.reuse ;  /* 0x0000001721217220 */ /* 0x080fe20000400000 */
[----:B------:R-:W-:Y:S01]  /*5060*/  F2FP.F16.F32.PACK_AB R26, RZ, R26 ;  /* 0x0000001aff1a723e */ /* 0x000fe200000000ff */
[-C--:B------:R-:W-:Y:S01]  /*5070*/  FMUL R34, R34, R23.reuse ;  /* 0x0000001722227220 */ /* 0x080fe20000400000 */
[----:B------:R-:W-:Y:S01]  /*5080*/  ISETP.GT.AND P5, PT, R3, RZ, P0 ;  /* 0x000000ff0300720c */ /* 0x000fe200007a4270 */
[----:B------:R-:W-:Y:S01]  /*5090*/  FMUL R35, R35, R23 ;  /* 0x0000001723237220 */ /* 0x000fe20000400000 */
[----:B------:R-:W-:Y:S01]  /*50a0*/  F2FP.F16.F32.PACK_AB R27, RZ, R27 ;  /* 0x0000001bff1b723e */ /* 0x000fe200000000ff */
[----:B------:R-:W-:Y:S01]  /*50b0*/  @P2 STG.E.U16 desc[UR38][R8.64], R26 ;  /* 0x0000001a08002986 */ /* 0x000fe2000c101526 */
[----:B------:R-:W-:Y:S01]  /*50c0*/  F2FP.F16.F32.PACK_AB R28, RZ, R28 ;  /* 0x0000001cff1c723e */ /* 0x000fe200000000ff */
[-C--:B------:R-:W-:Y:S01]  /*50d0*/  FMUL R36, R36, R23.reuse ;  /* 0x0000001724247220 */ /* 0x080fe20000400000 */
[----:B------:R-:W-:Y:S01]  /*50e0*/  ISETP.GT.AND P2, PT, R3, 0x8, P1 ;  /* 0x000000080300780c */ /* 0x000fe20000f44270 */
[----:B------:R-:W-:Y:S01]  /*50f0*/  @P3 STG.E.U16 desc[UR38][R8.64+0x2], R27 ;  /* 0x0000021b08003986 */ /* 0x000fe2000c101526 */
[----:B------:R-:W-:Y:S01]  /*5100*/  ISETP.GT.AND P1, PT, R4, 0x10, PT ;  /* 0x000000100400780c */ /* 0x000fe20003f24270 */
[----:B------:R-:W-:Y:S01]  /*5110*/  FMUL R37, R37, R23 ;  /* 0x0000001725257220 */ /* 0x000fe20000400000 */
[----:B------:R-:W-:Y:S01]  /*5120*/  F2FP.F16.F32.PACK_AB R29, RZ, R29 ;  /* 0x0000001dff1d723e */ /* 0x000fe200000000ff */
[----:B------:R-:W-:Y:S01]  /*5130*/  @P4 STG.E.U16 desc[UR38][R6.64+0x10], R28 ;  /* 0x0000101c06004986 */ /* 0x000fe2000c101526 */
[C---:B------:R-:W-:Y:S01]  /*5140*/  ISETP.GT.AND P3, PT, R3.reuse, 0x8, P0 ;  /* 0x000000080300780c */ /* 0x040fe20000764270 */
[-C--:B------:R-:W-:Y:S01]  /*5150*/  FMUL R38, R38, R23.reuse ;  /* 0x0000001726267220 */ /* 0x080fe20000400000 */
[----:B------:R-:W-:Y:S01]  /*5160*/  ISETP.GT.AND P0, PT, R4, 0x11, PT ;  /* 0x000000110400780c */ /* 0x000fe20003f04270 */
[----:B------:R-:W-:Y:S01]  /*5170*/  @P5 STG.E.U16 desc[UR38][R6.64+0x12], R29 ;  /* 0x0000121d06005986 */ /* 0x000fe2000c101526 */
        /* <DEDUP_REMOVED lines=161> */
[----:B------:R-:W-:Y:S01]  /*5b90*/  FMUL R87, R87, R23 ;  /* 0x0000001757577220 */ /* 0x000fe20000400000 */
[----:B------:R-:W-:-:S02]  /*5ba0*/  F2FP.F16.F32.PACK_AB R62, RZ, R62 ;  /* 0x0000003eff3e723e */ /* 0x000fc400000000ff */
[C---:B------:R-:W-:Y:S02]  /*5bb0*/  ISETP.GT.AND P5, PT, R3.reuse, RZ, P0 ;  /* 0x000000ff0300720c */ /* 0x040fe400007a4270 */
[----:B------:R-:W-:Y:S01]  /*5bc0*/  F2FP.F16.F32.PACK_AB R63, RZ, R63 ;  /* 0x0000003fff3f723e */ /* 0x000fe200000000ff */
[----:B------:R-:W-:Y:S01]  /*5bd0*/  @P2 STG.E.U16 desc[UR38][R8.64+0x90], R62 ;  /* 0x0000903e08002986 */ /* 0x000fe2000c101526 */
[----:B------:R-:W-:Y:S02]  /*5be0*/  F2FP.F16.F32.PACK_AB R64, RZ, R64 ;  /* 0x00000040ff40723e */ /* 0x000fe400000000ff */
[C---:B------:R-:W-:Y:S01]  /*5bf0*/  ISETP.GT.AND P2, PT, R3.reuse, 0x8, P1 ;  /* 0x000000080300780c */ /* 0x040fe20000f44270 */
[----:B------:R-:W-:Y:S01]  /*5c00*/  @P3 STG.E.U16 desc[UR38][R8.64+0x92], R63 ;  /* 0x0000923f08003986 */ /* 0x000fe2000c101526 */
[----:B------:R-:W-:Y:S02]  /*5c10*/  ISETP.GT.AND P1, PT, R4, 0x58, PT ;  /* 0x000000580400780c */ /* 0x000fe40003f24270 */
[----:B------:R-:W-:Y:S01]  /*5c20*/  F2FP.F16.F32.PACK_AB R65, RZ, R65 ;  /* 0x00000041ff41723e */ /* 0x000fe200000000ff */
[----:B------:R-:W-:Y:S01]  /*5c30*/  @P4 STG.E.U16 desc[UR38][R6.64+0xa0], R64 ;  /* 0x0000a04006004986 */ /* 0x000fe2000c101526 */
[----:B------:R-:W-:-:S02]  /*5c40*/  ISETP.GT.AND P3, PT, R3, 0x8, P0 ;  /* 0x000000080300780c */ /* 0x000fc40000764270 */
[----:B------:R-:W-:Y:S01]  /*5c50*/  ISETP.GT.AND P0, PT, R4, 0x59, PT ;  /* 0x000000590400780c */ /* 0x000fe20003f04270 */
[----:B------:R-:W-:Y:S01]  /*5c60*/  @P5 STG.E.U16 desc[UR38][R6.64+0xa2], R65 ;  /* 0x0000a24106005986 */ /* 0x000fe2000c101526 */
[C---:B------:R-:W-:Y:S02]  /*5c70*/  ISETP.GT.AND P4, PT, R3.reuse, RZ, P1 ;  /* 0x000000ff0300720c */ /* 0x040fe40000f84270 */
[----:B------:R-:W-:Y:S02]  /*5c80*/  F2FP.F16.F32.PACK_AB R66, RZ, R66 ;  /* 0x00000042ff42723e */ /* 0x000fe400000000ff */
[----:B------:R-:W-:Y:S02]  /*5c90*/  ISETP.GT.AND P5, PT, R3, RZ, P0 ;  /* 0x000000ff0300720c */ /* 0x000fe400007a4270 */
[----:B------:R-:W-:Y:S01]  /*5ca0*/  F2FP.F16.F32.PACK_AB R67, RZ, R67 ;  /* 0x00000043ff43723e */ /* 0x000fe200000000ff */
[----:B------:R-:W-:Y:S01]  /*5cb0*/  @P2 STG.E.U16 desc[UR38][R8.64+0xa0], R66 ;  /* 0x0000a04208002986 */ /* 0x000fe2000c101526 */
[----:B------:R-:W-:-:S02]  /*5cc0*/  F2FP.F16.F32.PACK_AB R68, RZ, R68 ;  /* 0x00000044ff44723e */ /* 0x000fc400000000ff */
[C---:B------:R-:W-:Y:S01]  /*5cd0*/  ISETP.GT.AND P2, PT, R3.reuse, 0x8, P1 ;  /* 0x000000080300780c */ /* 0x040fe20000f44270 */
[----:B------:R-:W-:Y:S01]  /*5ce0*/  @P3 STG.E.U16 desc[UR38][R8.64+0xa2], R67 ;  /* 0x0000a24308003986 */ /* 0x000fe2000c101526 */
[C---:B------:R-:W-:Y:S02]  /*5cf0*/  ISETP.GT.AND P1, PT, R4.reuse, 0x60, PT ;  /* 0x000000600400780c */ /* 0x040fe40003f24270 */
[----:B------:R-:W-:Y:S01]  /*5d00*/  F2FP.F16.F32.PACK_AB R69, RZ, R69 ;  /* 0x00000045ff45723e */ /* 0x000fe200000000ff */
[----:B------:R-:W-:Y:S01]  /*5d10*/  @P4 STG.E.U16 desc[UR38][R6.64+0xb0], R68 ;  /* 0x0000b04406004986 */ /* 0x000fe2000c101526 */
[C---:B------:R-:W-:Y:S02]  /*5d20*/  ISETP.GT.AND P3, PT, R3.reuse, 0x8, P0 ;  /* 0x000000080300780c */ /* 0x040fe40000764270 */
[----:B------:R-:W-:Y:S01]  /*5d30*/  ISETP.GT.AND P0, PT, R4, 0x61, PT ;  /* 0x000000610400780c */ /* 0x000fe20003f04270 */
[----:B------:R-:W-:Y:S01]  /*5d40*/  @P5 STG.E.U16 desc[UR38][R6.64+0xb2], R69 ;  /* 0x0000b24506005986 */ /* 0x000fe2000c101526 */
[----:B------:R-:W-:-:S02]  /*5d50*/  ISETP.GT.AND P4, PT, R3, RZ, P1 ;  /* 0x000000ff0300720c */ /* 0x000fc40000f84270 */
[C---:B------:R-:W-:Y:S02]  /*5d60*/  ISETP.GT.AND P5, PT, R3.reuse, RZ, P0 ;  /* 0x000000ff0300720c */ /* 0x040fe400007a4270 */
[----:B------:R-:W-:Y:S02]  /*5d70*/  F2FP.F16.F32.PACK_AB R70, RZ, R70 ;  /* 0x00000046ff46723e */ /* 0x000fe400000000ff */
[----:B------:R-:W-:Y:S02]  /*5d80*/  F2FP.F16.F32.PACK_AB R71, RZ, R71 ;  /* 0x00000047ff47723e */ /* 0x000fe400000000ff */
[----:B------:R-:W-:Y:S01]  /*5d90*/  F2FP.F16.F32.PACK_AB R72, RZ, R72 ;  /* 0x00000048ff48723e */ /* 0x000fe200000000ff */
[----:B------:R-:W-:Y:S01]  /*5da0*/  @P2 STG.E.U16 desc[UR38][R8.64+0xb0], R70 ;  /* 0x0000b04608002986 */ /* 0x000fe2000c101526 */
[----:B------:R-:W-:Y:S02]  /*5db0*/  F2FP.F16.F32.PACK_AB R73, RZ, R73 ;  /* 0x00000049ff49723e */ /* 0x000fe400000000ff */
[C---:B------:R-:W-:Y:S01]  /*5dc0*/  ISETP.GT.AND P1, PT, R3.reuse, 0x8, P1 ;  /* 0x000000080300780c */ /* 0x040fe20000f24270 */
[----:B------:R-:W-:Y:S01]  /*5dd0*/  @P3 STG.E.U16 desc[UR38][R8.64+0xb2], R71 ;  /* 0x0000b24708003986 */ /* 0x000fe2000c101526 */
[----:B------:R-:W-:-:S02]  /*5de0*/  ISETP.GT.AND P2, PT, R3, 0x8, P0 ;  /* 0x000000080300780c */ /* 0x000fc40000744270 */
[C---:B------:R-:W-:Y:S01]  /*5df0*/  ISETP.GT.AND P0, PT, R4.reuse, 0x69, PT ;  /* 0x000000690400780c */ /* 0x040fe20003f04270 */
[----:B------:R-:W-:Y:S01]  /*5e00*/  @P4 STG.E.U16 desc[UR38][R6.64+0xc0], R72 ;  /* 0x0000c04806004986 */ /* 0x000fe2000c101526 */
[----:B------:R-:W-:Y:S02]  /*5e10*/  ISETP.GT.AND P4, PT, R4, 0x68, PT ;  /* 0x000000680400780c */ /* 0x000fe40003f84270 */
[----:B------:R-:W-:Y:S01]  /*5e20*/  F2FP.F16.F32.PACK_AB R74, RZ, R74 ;  /* 0x0000004aff4a723e */ /* 0x000fe200000000ff */
[----:B------:R-:W-:Y:S01]  /*5e30*/  @P5 STG.E.U16 desc[UR38][R6.64+0xc2], R73 ;  /* 0x0000c24906005986 */ /* 0x000fe2000c101526 */
[C---:B------:R-:W-:Y:S02]  /*5e40*/  ISETP.GT.AND P5, PT, R3.reuse, RZ, P4 ;  /* 0x000000ff0300720c */ /* 0x040fe400027a4270 */
[----:B------:R-:W-:Y:S01]  /*5e50*/  ISETP.GT.AND P3, PT, R3, RZ, P0 ;  /* 0x000000ff0300720c */ /* 0x000fe20000764270 */
[----:B------:R-:W-:Y:S01]  /*5e60*/  @P1 STG.E.U16 desc[UR38][R8.64+0xc0], R74 ;  /* 0x0000c04a08001986 */ /* 0x000fe2000c101526 */
[----:B------:R-:W-:-:S02]  /*5e70*/  F2FP.F16.F32.PACK_AB R75, RZ, R75 ;  /* 0x0000004bff4b723e */ /* 0x000fc400000000ff */
[----:B------:R-:W-:Y:S02]  /*5e80*/  F2FP.F16.F32.PACK_AB R76, RZ, R76 ;  /* 0x0000004cff4c723e */ /* 0x000fe400000000ff */
[C---:B------:R-:W-:Y:S01]  /*5e90*/  ISETP.GT.AND P4, PT, R3.reuse, 0x8, P4 ;  /* 0x000000080300780c */ /* 0x040fe20002784270 */
[----:B------:R-:W-:Y:S01]  /*5ea0*/  @P2 STG.E.U16 desc[UR38][R8.64+0xc2], R75 ;  /* 0x0000c24b08002986 */ /* 0x000fe2000c101526 */
[----:B------:R-:W-:Y:S02]  /*5eb0*/  F2FP.F16.F32.PACK_AB R77, RZ, R77 ;  /* 0x0000004dff4d723e */ /* 0x000fe400000000ff */
[C---:B------:R-:W-:Y:S01]  /*5ec0*/  ISETP.GT.AND P2, PT, R4.reuse, 0x71, PT ;  /* 0x000000710400780c */ /* 0x040fe20003f44270 */
[----:B------:R-:W-:Y:S01]  /*5ed0*/  @P5 STG.E.U16 desc[UR38][R6.64+0xd0], R76 ;  /* 0x0000d04c06005986 */ /* 0x000fe2000c101526 */
[----:B------:R-:W-:Y:S02]  /*5ee0*/  ISETP.GT.AND P5, PT, R3, 0x8, P0 ;  /* 0x000000080300780c */ /* 0x000fe400007a4270 */
[C---:B------:R-:W-:Y:S01]  /*5ef0*/  ISETP.GT.AND P1, PT, R4.reuse, 0x78, PT ;  /* 0x000000780400780c */ /* 0x040fe20003f24270 */
[----:B------:R-:W-:Y:S01]  /*5f00*/  @P3 STG.E.U16 desc[UR38][R6.64+0xd2], R77 ;  /* 0x0000d24d06003986 */ /* 0x000fe2000c101526 */
[----:B------:R-:W-:-:S02]  /*5f10*/  ISETP.GT.AND P3, PT, R4, 0x70, PT ;  /* 0x000000700400780c */ /* 0x000fc40003f64270 */
[----:B------:R-:W-:Y:S01]  /*5f20*/  ISETP.GT.AND P0, PT, R4, 0x79, PT ;  /* 0x000000790400780c */ /* 0x000fe20003f04270 */
[----:B------:R-:W-:Y:S01]  /*5f30*/  @P4 IMAD.MOV.U32 R4, RZ, RZ, R8 ;  /* 0x000000ffff044224 */ /* 0x000fe200078e0008 */
[----:B------:R-:W-:Y:S01]  /*5f40*/  F2FP.F16.F32.PACK_AB R78, RZ, R78 ;  /* 0x0000004eff4e723e */ /* 0x000fe200000000ff */
[----:B------:R-:W-:Y:S01]  /*5f50*/  @P4 IMAD.MOV.U32 R5, RZ, RZ, R9 ;  /* 0x000000ffff054224 */ /* 0x000fe200078e0009 */
[----:B------:R-:W-:Y:S02]  /*5f60*/  F2FP.F16.F32.PACK_AB R79, RZ, R79 ;  /* 0x0000004fff4f723e */ /* 0x000fe400000000ff */
[----:B------:R-:W-:Y:S02]  /*5f70*/  F2FP.F16.F32.PACK_AB R80, RZ, R80 ;  /* 0x00000050ff50723e */ /* 0x000fe400000000ff */
[----:B------:R0:W-:Y:S01]  /*5f80*/  @P4 STG.E.U16 desc[UR38][R4.64+0xd0], R78 ;  /* 0x0000d04e04004986 */ /* 0x0001e2000c101526 */
[----:B------:R-:W-:Y:S02]  /*5f90*/  ISETP.GT.AND P4, PT, R3, RZ, P2 ;  /* 0x000000ff0300720c */ /* 0x000fe40001784270 */
[----:B------:R-:W-:-:S02]  /*5fa0*/  F2FP.F16.F32.PACK_AB R81, RZ, R81 ;  /* 0x00000051ff51723e */ /* 0x000fc400000000ff */
[----:B------:R-:W-:Y:S02]  /*5fb0*/  ISETP.GT.AND P2, PT, R3, 0x8, P2 ;  /* 0x000000080300780c */ /* 0x000fe40001744270 */
[----:B------:R-:W-:Y:S02]  /*5fc0*/  F2FP.F16.F32.PACK_AB R82, RZ, R82 ;  /* 0x00000052ff52723e */ /* 0x000fe400000000ff */
[----:B------:R-:W-:Y:S02]  /*5fd0*/  F2FP.F16.F32.PACK_AB R83, RZ, R83 ;  /* 0x00000053ff53723e */ /* 0x000fe400000000ff */
[----:B------:R-:W-:Y:S01]  /*5fe0*/  F2FP.F16.F32.PACK_AB R84, RZ, R84 ;  /* 0x00000054ff54723e */ /* 0x000fe200000000ff */
[----:B0-----:R-:W-:Y:S01]  /*5ff0*/  @P5 IMAD.MOV.U32 R4, RZ, RZ, R8 ;  /* 0x000000ffff045224 */ /* 0x001fe200078e0008 */
[----:B------:R-:W-:Y:S01]  /*6000*/  F2FP.F16.F32.PACK_AB R85, RZ, R85 ;  /* 0x00000055ff55723e */ /* 0x000fe200000000ff */
[----:B------:R-:W-:Y:S01]  /*6010*/  @P5 IMAD.MOV.U32 R5, RZ, RZ, R9 ;  /* 0x000000ffff055224 */ /* 0x000fe200078e0009 */
[----:B------:R-:W-:-:S02]  /*6020*/  F2FP.F16.F32.PACK_AB R86, RZ, R86 ;  /* 0x00000056ff56723e */ /* 0x000fc400000000ff */
[----:B------:R-:W-:Y:S02]  /*6030*/  F2FP.F16.F32.PACK_AB R87, RZ, R87 ;  /* 0x00000057ff57723e */ /* 0x000fe400000000ff */
[----:B------:R0:W-:Y:S01]  /*6040*/  @P5 STG.E.U16 desc[UR38][R4.64+0xd2], R79 ;  /* 0x0000d24f04005986 */ /* 0x0001e2000c101526 */
[C---:B------:R-:W-:Y:S02]  /*6050*/  ISETP.GT.AND P5, PT, R3.reuse, RZ, P3 ;  /* 0x000000ff0300720c */ /* 0x040fe40001fa4270 */
[----:B------:R-:W-:-:S11]  /*6060*/  ISETP.GT.AND P3, PT, R3, 0x8, P3 ;  /* 0x000000080300780c */ /* 0x000fd60001f64270 */
[----:B0-----:R-:W-:Y:S02]  /*6070*/  @P5 IMAD.MOV.U32 R4, RZ, RZ, R6 ;  /* 0x000000ffff045224 */ /* 0x001fe400078e0006 */
[----:B------:R-:W-:-:S05]  /*6080*/  @P5 IMAD.MOV.U32 R5, RZ, RZ, R7 ;  /* 0x000000ffff055224 */ /* 0x000fca00078e0007 */
[----:B------:R0:W-:Y:S01]  /*6090*/  @P5 STG.E.U16 desc[UR38][R4.64+0xe0], R80 ;  /* 0x0000e05004005986 */ /* 0x0001e2000c101526 */
[C---:B------:R-:W-:Y:S02]  /*60a0*/  ISETP.GT.AND P5, PT, R3.reuse, RZ, P0 ;  /* 0x000000ff0300720c */ /* 0x040fe400007a4270 */
[----:B------:R-:W-:Y:S01]  /*60b0*/  ISETP.GT.AND P0, PT, R3, 0x8, P0 ;  /* 0x000000080300780c */ /* 0x000fe20000704270 */
[----:B0-----:R-:W-:Y:S02]  /*60c0*/  @P4 IMAD.MOV.U32 R4, RZ, RZ, R6 ;  /* 0x000000ffff044224 */ /* 0x001fe400078e0006 */
[----:B------:R-:W-:-:S05]  /*60d0*/  @P4 IMAD.MOV.U32 R5, RZ, RZ, R7 ;  /* 0x000000ffff054224 */ /* 0x000fca00078e0007 */
[----:B------:R0:W-:Y:S01]  /*60e0*/  @P4 STG.E.U16 desc[UR38][R4.64+0xe2], R81 ;  /* 0x0000e25104004986 */ /* 0x0001e2000c101526 */
[C---:B------:R-:W-:Y:S02]  /*60f0*/  ISETP.GT.AND P4, PT, R3.reuse, RZ, P1 ;  /* 0x000000ff0300720c */ /* 0x040fe40000f84270 */
[----:B------:R-:W-:Y:S01]  /*6100*/  ISETP.GT.AND P1, PT, R3, 0x8, P1 ;  /* 0x000000080300780c */ /* 0x000fe20000f24270 */
[----:B0-----:R-:W-:Y:S02]  /*6110*/  @P3 IMAD.MOV.U32 R4, RZ, RZ, R8 ;  /* 0x000000ffff043224 */ /* 0x001fe400078e0008 */
[----:B------:R-:W-:-:S05]  /*6120*/  @P3 IMAD.MOV.U32 R5, RZ, RZ, R9 ;  /* 0x000000ffff053224 */ /* 0x000fca00078e0009 */
[----:B------:R0:W-:Y:S02]  /*6130*/  @P3 STG.E.U16 desc[UR38][R4.64+0xe0], R82 ;  /* 0x0000e05204003986 */ /* 0x0001e4000c101526 */
[----:B0-----:R-:W-:Y:S02]  /*6140*/  @P2 IMAD.MOV.U32 R4, RZ, RZ, R8 ;  /* 0x000000ffff042224 */ /* 0x001fe400078e0008 */
[----:B------:R-:W-:-:S05]  /*6150*/  @P2 IMAD.MOV.U32 R5, RZ, RZ, R9 ;  /* 0x000000ffff052224 */ /* 0x000fca00078e0009 */
[----:B------:R0:W-:Y:S02]  /*6160*/  @P2 STG.E.U16 desc[UR38][R4.64+0xe2], R83 ;  /* 0x0000e25304002986 */ /* 0x0001e4000c101526 */
[----:B0-----:R-:W-:Y:S02]  /*6170*/  @P4 IMAD.MOV.U32 R4, RZ, RZ, R6 ;  /* 0x000000ffff044224 */ /* 0x001fe400078e0006 */
[----:B------:R-:W-:-:S05]  /*6180*/  @P4 IMAD.MOV.U32 R5, RZ, RZ, R7 ;  /* 0x000000ffff054224 */ /* 0x000fca00078e0007 */
[----:B------:R0:W-:Y:S04]  /*6190*/  @P4 STG.E.U16 desc[UR38][R4.64+0xf0], R84 ;  /* 0x0000f05404004986 */ /* 0x0001e8000c101526 */
[----:B------:R1:W-:Y:S01]  /*61a0*/  @P5 STG.E.U16 desc[UR38][R6.64+0xf2], R85 ;  /* 0x0000f25506005986 */ /* 0x0003e2000c101526 */
[----:B0-----:R-:W-:Y:S02]  /*61b0*/  @P1 IMAD.MOV.U32 R4, RZ, RZ, R8 ;  /* 0x000000ffff041224 */ /* 0x001fe400078e0008 */
[----:B------:R-:W-:-:S05]  /*61c0*/  @P1 IMAD.MOV.U32 R5, RZ, RZ, R9 ;  /* 0x000000ffff051224 */ /* 0x000fca00078e0009 */
[----:B------:R1:W-:Y:S04]  /*61d0*/  @P1 STG.E.U16 desc[UR38][R4.64+0xf0], R86 ;  /* 0x0000f05604001986 */ /* 0x0003e8000c101526 */
[----:B------:R1:W-:Y:S02]  /*61e0*/  @P0 STG.E.U16 desc[UR38][R8.64+0xf2], R87 ;  /* 0x0000f25708000986 */ /* 0x0003e4000c101526 */
.L_x_158:
[----:B------:R-:W-:Y:S05]  /*61f0*/  BSYNC B0 ;  /* 0x0000000000007941 */ /* 0x000fea0003800000 */
.L_x_32:
[----:B------:R-:W-:Y:S01]  /*6200*/  IADD3 R16, P0, R16, UR36, RZ ;  /* 0x0000002410107c10 */ /* 0x000fe2000ff1e0ff */
[----:B------:R-:W-:Y:S01]  /*6210*/  ULDC.64 UR4, c[0x0][0x650] ;  /* 0x0001940000047ab9 */ /* 0x000fe20000000a00 */
[----:B------:R-:W-:Y:S01]  /*6220*/  PRMT R3, RZ, 0x7610, R3 ;  /* 0x00007610ff037816 */ /* 0x000fe20000000003 */
[----:B------:R-:W-:Y:S01]  /*6230*/  IMAD.MOV.U32 R100, RZ, RZ, -0x1 ;  /* 0xffffffffff647424 */ /* 0x000fe200078e00ff */
[----:B------:R-:W-:Y:S01]  /*6240*/  IADD3.X R17, R17, UR42, RZ, P0, !PT ;  /* 0x0000002a11117c10 */ /* 0x000fe200087fe4ff */
[----:B------:R-:W-:Y:S01]  /*6250*/  IMAD.MOV.U32 R101, RZ, RZ, -0x1 ;  /* 0xffffffffff657424 */ /* 0x000fe200078e00ff */
[----:B------:R-:W-:-:S04]  /*6260*/  ISETP.GE.U32.AND P0, PT, R16, UR4, PT ;  /* 0x0000000410007c0c */ /* 0x000fc8000bf06070 */
[----:B------:R-:W-:-:S13]  /*6270*/  ISETP.GE.U32.AND.EX P0, PT, R17, UR5, PT, P0 ;  /* 0x0000000511007c0c */ /* 0x000fda000bf06100 */
[----:B------:R-:W-:Y:S05]  /*6280*/  @P0 BRA `(.L_x_159) ;  /* 0x00000004004c0947 */ /* 0x000fea0003800000 */
[----:B------:R-:W0:Y:S01]  /*6290*/  LDC.64 R10, c[0x0][0x628] ;  /* 0x00018a00ff0a7b82 */ /* 0x000e220000000a00 */
[----:B---3--:R-:W3:Y:S01]  /*62a0*/  S2R R12, SR_CTAID.X ;  /* 0x00000000000c7919 */ /* 0x008ee20000002500 */
[----:B-12-4-:R-:W-:Y:S02]  /*62b0*/  IMAD.MOV.U32 R8, RZ, RZ, R16 ;  /* 0x000000ffff087224 */ /* 0x016fe400078e0010 */
[----:B------:R-:W-:Y:S01]  /*62c0*/  IMAD.MOV.U32 R9, RZ, RZ, R17 ;  /* 0x000000ffff097224 */ /* 0x000fe200078e0011 */
[----:B------:R-:W1:Y:S03]  /*62d0*/  S2R R20, SR_CTAID.Y ;  /* 0x0000000000147919 */ /* 0x000e660000002600 */
[----:B------:R-:W2:Y:S08]  /*62e0*/  LDC R0, c[0x0][0x630] ;  /* 0x00018c00ff007b82 */ /* 0x000eb00000000800 */
[----:B------:R-:W4:Y:S01]  /*62f0*/  LDC.64 R14, c[0x0][0x620] ;  /* 0x00018800ff0e7b82 */ /* 0x000f220000000a00 */
[----:B0-----:R-:W-:-:S04]  /*6300*/  ISETP.NE.U32.AND P0, PT, R10, RZ, PT ;  /* 0x000000ff0a00720c */ /* 0x001fc80003f05070 */
[----:B------:R-:W-:-:S13]  /*6310*/  ISETP.NE.AND.EX P0, PT, R11, RZ, PT, P0 ;  /* 0x000000ff0b00720c */ /* 0x000fda0003f05300 */
[----:B-1234-:R-:W-:Y:S05]  /*6320*/  @!P0 BRA `(.L_x_160) ;  /* 0x0000000000288947 */ /* 0x01efea0003800000 */
        /* <DEDUP_REMOVED lines=10> */
.L_x_160:
[-CC-:B------:R-:W-:Y:S01]  /*63d0*/  SHF.R.U64 R101, R8, R0.reuse, R9.reuse ;  /* 0x0000000008657219 */ /* 0x180fe20000001209 */
[----:B------:R-:W0:Y:S01]  /*63e0*/  LDC.64 R26, c[0x0][0x640] ;  /* 0x00019000ff1a7b82 */ /* 0x000e220000000a00 */
[----:B------:R-:W-:Y:S01]  /*63f0*/  SHF.R.U32.HI R0, RZ, R0, R9 ;  /* 0x00000000ff007219 */ /* 0x000fe20000011609 */
[----:B------:R-:W-:Y:S01]  /*6400*/  ULDC UR4, c[0x0][0x150] ;  /* 0x0000540000047ab9 */ /* 0x000fe20000000800 */
[----:B------:R-:W-:Y:S02]  /*6410*/  IADD3 R3, P0, RZ, -R101, RZ ;  /* 0x80000065ff037210 */ /* 0x000fe40007f1e0ff */
[----:B------:R-:W-:-:S03]  /*6420*/  I2FP.F32.U32 R7, R12 ;  /* 0x0000000c00077245 */ /* 0x000fc60000201000 */
[----:B------:R-:W1:Y:S01]  /*6430*/  LDC R6, c[0x0][0x618] ;  /* 0x00018600ff067b82 */ /* 0x000e620000000800 */
[----:B------:R-:W-:Y:S02]  /*6440*/  IMAD.X R5, RZ, RZ, ~R0, P0 ;  /* 0x000000ffff057224 */ /* 0x000fe400000e0e00 */
[----:B------:R-:W-:Y:S01]  /*6450*/  FMUL R7, R7, UR4 ;  /* 0x0000000407077c20 */ /* 0x000fe20008400000 */
[----:B------:R-:W-:Y:S01]  /*6460*/  ULDC UR4, c[0x0][0x154] ;  /* 0x0000550000047ab9 */ /* 0x000fe20000000800 */
[-C--:B------:R-:W-:Y:S02]  /*6470*/  IMAD R0, R5, R14.reuse, RZ ;  /* 0x0000000e05007224 */ /* 0x080fe400078e02ff */
[C---:B------:R-:W-:Y:S01]  /*6480*/  IMAD.WIDE.U32 R4, R3.reuse, R14, R16 ;  /* 0x0000000e03047225 */ /* 0x040fe200078e0010 */
[----:B------:R-:W2:Y:S01]  /*6490*/  LDC R8, c[0x0][0x608] ;  /* 0x00018200ff087b82 */ /* 0x000ea20000000800 */
[----:B------:R-:W3:Y:S02]  /*64a0*/  F2I.U32.TRUNC.NTZ R7, R7 ;  /* 0x0000000700077305 */ /* 0x000ee4000020f000 */
[----:B------:R-:W-:Y:S01]  /*64b0*/  IMAD R3, R3, R15, R0 ;  /* 0x0000000f03037224 */ /* 0x000fe200078e0200 */
[----:B------:R-:W-:-:S03]  /*64c0*/  I2FP.F32.U32 R0, R20 ;  /* 0x0000001400007245 */ /* 0x000fc60000201000 */
[----:B------:R-:W-:Y:S01]  /*64d0*/  IMAD.IADD R3, R5, 0x1, R3 ;  /* 0x0000000105037824 */ /* 0x000fe200078e0203 */
[----:B------:R-:W4:Y:S01]  /*64e0*/  LDC R11, c[0x0][0x658] ;  /* 0x00019600ff0b7b82 */ /* 0x000f220000000800 */
[----:B0-----:R-:W-:-:S04]  /*64f0*/  ISETP.NE.U32.AND P0, PT, R26, RZ, PT ;  /* 0x000000ff1a00720c */ /* 0x001fc80003f05070 */
[----:B------:R-:W-:-:S03]  /*6500*/  ISETP.NE.AND.EX P0, PT, R27, RZ, PT, P0 ;  /* 0x000000ff1b00720c */ /* 0x000fc60003f05300 */
[----:B------:R-:W0:Y:S01]  /*6510*/  LDC R9, c[0x0][0x144] ;  /* 0x00005100ff097b82 */ /* 0x000e220000000800 */
[-C--:B-1----:R-:W-:Y:S01]  /*6520*/  SHF.R.U64 R10, R4, R6.reuse, R3 ;  /* 0x00000006040a7219 */ /* 0x082fe20000001203 */
[----:B---3--:R-:W-:Y:S01]  /*6530*/  IMAD.MOV R7, RZ, RZ, -R7 ;  /* 0x000000ffff077224 */ /* 0x008fe200078e0a07 */
[----:B------:R-:W-:Y:S01]  /*6540*/  SHF.R.U32.HI R3, RZ, R6, R3 ;  /* 0x00000006ff037219 */ /* 0x000fe20000011603 */
[----:B------:R-:W-:-:S04]  /*6550*/  FMUL R6, R0, UR4 ;  /* 0x0000000400067c20 */ /* 0x000fc80008400000 */
[----:B------:R-:W1:Y:S01]  /*6560*/  LDC R21, c[0x0][0x148] ;  /* 0x00005200ff157b82 */ /* 0x000e620000000800 */
[----:B------:R3:W0:Y:S01]  /*6570*/  F2I.U32.TRUNC.NTZ R14, R6 ;  /* 0x00000006000e7305 */ /* 0x000622000020f000 */
[-CC-:B--2---:R-:W-:Y:S02]  /*6580*/  SHF.R.U64 R13, R10, R8.reuse, R3.reuse ;  /* 0x000000080a0d7219 */ /* 0x184fe40000001203 */
[----:B------:R-:W-:-:S04]  /*6590*/  SHF.R.U32.HI R0, RZ, R8, R3 ;  /* 0x00000008ff007219 */ /* 0x000fc80000011603 */
[----:B-----5:R-:W2:Y:S01]  /*65a0*/  LDC R24, c[0x0][0x648] ;  /* 0x00019200ff187b82 */ /* 0x020ea20000000800 */
[-CC-:B----4-:R-:W-:Y:S02]  /*65b0*/  SHF.R.U64 R15, R13, R11.reuse, R0.reuse ;  /* 0x0000000b0d0f7219 */ /* 0x190fe40000001200 */
[----:B------:R-:W-:-:S03]  /*65c0*/  SHF.R.U32.HI R5, RZ, R11, R0 ;  /* 0x0000000bff057219 */ /* 0x000fc60000011600 */
[----:B------:R-:W-:Y:S02]  /*65d0*/  IMAD.MOV.U32 R4, RZ, RZ, R15 ;  /* 0x000000ffff047224 */ /* 0x000fe400078e000f */
[----:B------:R-:W4:Y:S01]  /*65e0*/  LDC R28, c[0x0][0x638] ;  /* 0x00018e00ff1c7b82 */ /* 0x000f220000000800 */
[----:B0-----:R-:W-:-:S07]  /*65f0*/  IMAD R25, R9, R7, R12 ;  /* 0x0000000709197224 */ /* 0x001fce00078e020c */
[----:B------:R-:W0:Y:S08]  /*6600*/  LDC R29, c[0x0][0x610] ;  /* 0x00018400ff1d7b82 */ /* 0x000e300000000800 */
[----:B------:R-:W0:Y:S01]  /*6610*/  LDC R30, c[0x0][0x600] ;  /* 0x00018000ff1e7b82 */ /* 0x000e220000000800 */
[----:B-123--:R-:W-:Y:S05]  /*6620*/  @!P0 BRA `(.L_x_161) ;  /* 0x0000000000288947 */ /* 0x00efea0003800000 */
[----:B------:R-:W1:Y:S02]  /*6630*/  LDC R0, c[0x0][0x64c] ;  /* 0x00019300ff007b82 */ /* 0x000e640000000800 */
[----:B-1----:R-:W-:-:S05]  /*6640*/  IADD3 R3, P0, R15, R0, RZ ;  /* 0x000000000f037210 */ /* 0x002fca0007f1e0ff */
        /* <DEDUP_REMOVED lines=8> */
.L_x_161:
[----:B------:R-:W-:Y:S01]  /*66d0*/  ISETP.NE.AND P0, PT, R2, 0x1, PT ;  /* 0x000000010200780c */ /* 0x000fe20003f05270 */
[----:B------:R-:W-:Y:S01]  /*66e0*/  IMAD.MOV R14, RZ, RZ, -R14 ;  /* 0x000000ffff0e7224 */ /* 0x000fe200078e0a0e */
[----:B------:R-:W-:Y:S02]  /*66f0*/  SHF.R.U64 R3, R4, R24, R5 ;  /* 0x0000001804037219 */ /* 0x000fe40000001205 */
[----:B------:R-:W-:Y:S02]  /*6700*/  LOP3.LUT R0, R13, R98, RZ, 0xc0, !PT ;  /* 0x000000620d007212 */ /* 0x000fe400078ec0ff */
[----:B------:R-:W-:Y:S01]  /*6710*/  LOP3.LUT R10, R10, R97, RZ, 0xc0, !PT ;  /* 0x000000610a0a7212 */ /* 0x000fe200078ec0ff */
[----:B------:R-:W-:Y:S02]  /*6720*/  IMAD.MOV R4, RZ, RZ, -R3 ;  /* 0x000000ffff047224 */ /* 0x000fe400078e0a03 */
[----:B------:R-:W-:Y:S02]  /*6730*/  IMAD R0, R93, R3, R0 ;  /* 0x000000035d007224 */ /* 0x000fe400078e0200 */
[----:B----4-:R-:W-:-:S02]  /*6740*/  IMAD R3, R4, R28, R15 ;  /* 0x0000001c04037224 */ /* 0x010fc400078e020f */
[----:B------:R-:W-:Y:S02]  /*6750*/  @P0 IMAD R25, R21, R14, R20 ;  /* 0x0000000e15190224 */ /* 0x000fe400078e0214 */
[----:B0-----:R-:W-:Y:S02]  /*6760*/  IMAD R5, R3, R30, R10 ;  /* 0x0000001e03057224 */ /* 0x001fe400078e020a */
[----:B------:R-:W-:Y:S02]  /*6770*/  IMAD R0, R0, R29, R25 ;  /* 0x0000001d00007224 */ /* 0x000fe400078e0219 */
[----:B------:R-:W-:-:S03]  /*6780*/  IMAD.MOV.U32 R4, RZ, RZ, 0x1 ;  /* 0x00000001ff047424 */ /* 0x000fc600078e00ff */
[----:B------:R-:W-:Y:S02]  /*6790*/  SEL R100, R5, R0, !P0 ;  /* 0x0000000005647207 */ /* 0x000fe40004000000 */
[----:B------:R-:W-:Y:S02]  /*67a0*/  PRMT R3, R4, 0x7610, R3 ;  /* 0x0000761004037816 */ /* 0x000fe40000000003 */
[----:B------:R-:W-:-:S07]  /*67b0*/  SEL R0, R0, R5, !P0 ;  /* 0x0000000500007207 */ /* 0x000fce0004000000 */
.L_x_159:
[----:B------:R-:W-:Y:S01]  /*67c0*/  LOP3.LUT P0, RZ, R3, 0xff, RZ, 0xc0, !PT ;  /* 0x000000ff03ff7812 */ /* 0x000fe2000780c0ff */
[----:B------:R-:W-:Y:S01]  /*67d0*/  UIMAD.WIDE.U32 UR4, UR41, -0x55555555, URZ ;  /* 0xaaaaaaab290478a5 */ /* 0x000fe2000f8e003f */
[----:B------:R-:W-:-:S03]  /*67e0*/  IMAD.MOV.U32 R103, RZ, RZ, R0 ;  /* 0x000000ffff677224 */ /* 0x000fc600078e0000 */
[----:B------:R-:W-:-:S04]  /*67f0*/  USHF.R.U32.HI UR4, URZ, 0x1, UR5 ;  /* 0x000000013f047899 */ /* 0x000fc80008011605 */
[----:B------:R-:W-:-:S04]  /*6800*/  UIMAD UR41, UR4, -0x3, UR41 ;  /* 0xfffffffd042978a4 */ /* 0x000fc8000f8e0229 */
[----:B------:R-:W-:Y:S08]  /*6810*/  @P0 BRA `(.L_x_162) ;  /* 0xffffffac00100947 */ /* 0x000ff0000383ffff */
[----:B------:R-:W-:Y:S05]  /*6820*/  EXIT ;  /* 0x000000000000794d */ /* 0x000fea0003800000 */
.L_x_7:
        /* <DEDUP_REMOVED lines=26> */
.L_x_164:
[----:B------:R-:W0:Y:S01]  /*69d0*/  LDC.64 R28, c[0x0][0x640] ;  /* 0x00019000ff1c7b82 */ /* 0x000e220000000a00 */
[-CC-:B------:R-:W-:Y:S01]  /*69e0*/  SHF.R.U64 R21, R14, R8.reuse, R15.reuse ;  /* 0x000000080e157219 */ /* 0x180fe2000000120f */
[----:B------:R-:W-:Y:S01]  /*69f0*/  IMAD.MOV.U32 R31, RZ, RZ, 0x1 ;  /* 0x00000001ff1f7424 */ /* 0x000fe200078e00ff */
[----:B------:R-:W-:Y:S02]  /*6a00*/  SHF.R.U32.HI R7, RZ, R8, R15 ;  /* 0x00000008ff077219 */ /* 0x000fe4000001160f */
[----:B------:R-:W-:-:S03]  /*6a10*/  IADD3 R13, P0, RZ, -R21, RZ ;  /* 0x80000015ff0d7210 */ /* 0x000fc60007f1e0ff */
[----:B------:R-:W1:Y:S02]  /*6a20*/  LDC R12, c[0x0][0x618] ;  /* 0x00018600ff0c7b82 */ /* 0x000e640000000800 */
[----:B------:R-:W-:Y:S02]  /*6a30*/  IMAD.X R7, RZ, RZ, ~R7, P0 ;  /* 0x000000ffff077224 */ /* 0x000fe400000e0e07 */
[----:B------:R-:W-:-:S04]  /*6a40*/  IMAD.WIDE.U32 R10, R13, R24, R16 ;  /* 0x000000180d0a7225 */ /* 0x000fc800078e0010 */
[----:B------:R-:W2:Y:S01]  /*6a50*/  LDC R14, c[0x0][0x608] ;  /* 0x00018200ff0e7b82 */ /* 0x000ea20000000800 */
[----:B------:R-:W-:-:S04]  /*6a60*/  IMAD R8, R7, R24, RZ ;  /* 0x0000001807087224 */ /* 0x000fc800078e02ff */
[----:B------:R-:W-:-:S03]  /*6a70*/  IMAD R7, R13, R25, R8 ;  /* 0x000000190d077224 */ /* 0x000fc600078e0208 */
[----:B------:R-:W3:Y:S01]  /*6a80*/  LDC R26, c[0x0][0x658] ;  /* 0x00019600ff1a7b82 */ /* 0x000ee20000000800 */
[----:B------:R-:W-:Y:S01]  /*6a90*/  IMAD.IADD R7, R11, 0x1, R7 ;  /* 0x000000010b077824 */ /* 0x000fe200078e0207 */
[----:B0-----:R-:W-:Y:S01]  /*6aa0*/  ISETP.NE.U32.AND P0, PT, R28, RZ, PT ;  /* 0x000000ff1c00720c */ /* 0x001fe20003f05070 */
[----:B------:R-:W-:-:S03]  /*6ab0*/  IMAD.MOV.U32 R11, RZ, RZ, -0x1 ;  /* 0xffffffffff0b7424 */ /* 0x000fc600078e00ff */
        /* <DEDUP_REMOVED lines=8> */
[-C--:B---3--:R-:W-:Y:S02]  /*6b40*/  SHF.L.U32 R10, R11, R26.reuse, RZ ;  /* 0x0000001a0b0a7219 */ /* 0x088fe400000006ff */
[--C-:B------:R-:W-:Y:S02]  /*6b50*/  SHF.R.U64 R24, R22, R26, R7.reuse ;  /* 0x0000001a16187219 */ /* 0x100fe40000001207 */
[----:B------:R-:W-:Y:S02]  /*6b60*/  LOP3.LUT R33, RZ, R10, RZ, 0x33, !PT ;  /* 0x0000000aff217212 */ /* 0x000fe400078e33ff */
[----:B------:R-:W-:Y:S01]  /*6b70*/  SHF.R.U32.HI R11, RZ, R26, R7 ;  /* 0x0000001aff0b7219 */ /* 0x000fe20000011607 */
[----:B------:R-:W3:Y:S01]  /*6b80*/  LDC R30, c[0x0][0x610] ;  /* 0x00018400ff1e7b82 */ /* 0x000ee20000000800 */
[----:B------:R-:W-:Y:S01]  /*6b90*/  IMAD.MOV.U32 R10, RZ, RZ, R24 ;  /* 0x000000ffff0a7224 */ /* 0x000fe200078e0018 */
[----:B------:R-:W-:Y:S06]  /*6ba0*/  @!P0 BRA `(.L_x_165) ;  /* 0x0000000000288947 */ /* 0x000fec0003800000 */
        /* <DEDUP_REMOVED lines=10> */
.L_x_165:
[----:B------:R-:W-:Y:S02]  /*6c50*/  ISETP.NE.AND P0, PT, R2, 0x1, PT ;  /* 0x000000010200780c */ /* 0x000fe40003f05270 */
[----:B-1----:R-:W-:Y:S01]  /*6c60*/  SHF.R.U64 R8, R10, R8, R11 ;  /* 0x000000080a087219 */ /* 0x002fe2000000120b */
[----:B0-----:R-:W-:Y:S01]  /*6c70*/  VIADD R11, R25, 0xffffffff ;  /* 0xffffffff190b7836 */ /* 0x001fe20000000000 */
[----:B------:R-:W-:Y:S02]  /*6c80*/  SHF.L.U32 R31, R31, R26, RZ ;  /* 0x0000001a1f1f7219 */ /* 0x000fe400000006ff */
[----:B------:R-:W-:Y:S01]  /*6c90*/  LOP3.LUT R5, R22, R33, RZ, 0xc0, !PT ;  /* 0x0000002116057212 */ /* 0x000fe200078ec0ff */
[----:B------:R-:W-:-:S04]  /*6ca0*/  IMAD.MOV R7, RZ, RZ, -R8 ;  /* 0x000000ffff077224 */ /* 0x000fc800078e0a08 */
[----:B------:R-:W-:Y:S02]  /*6cb0*/  IMAD R5, R31, R8, R5 ;  /* 0x000000081f057224 */ /* 0x000fe400078e0205 */
[----:B------:R-:W-:Y:S01]  /*6cc0*/  @P0 IMAD R6, R9, R23, R4 ;  /* 0x0000001709060224 */ /* 0x000fe200078e0204 */
[----:B------:R-:W-:Y:S01]  /*6cd0*/  LOP3.LUT R9, R20, R11, RZ, 0xc0, !PT ;  /* 0x0000000b14097212 */ /* 0x000fe200078ec0ff */
[----:B--2---:R-:W-:Y:S02]  /*6ce0*/  IMAD R4, R7, R27, R24 ;  /* 0x0000001b07047224 */ /* 0x004fe400078e0218 */
[----:B---3--:R-:W-:Y:S02]  /*6cf0*/  IMAD R6, R5, R30, R6 ;  /* 0x0000001e05067224 */ /* 0x008fe400078e0206 */
[----:B------:R-:W-:Y:S02]  /*6d00*/  IMAD R5, R4, R25, R9 ;  /* 0x0000001904057224 */ /* 0x000fe400078e0209 */
[----:B------:R-:W-:-:S02]  /*6d10*/  IMAD.MOV.U32 R8, RZ, RZ, 0x1 ;  /* 0x00000001ff087424 */ /* 0x000fc400078e00ff */
[----:B------:R-:W-:Y:S01]  /*6d20*/  IMAD.MOV.U32 R7, RZ, RZ, R21 ;  /* 0x000000ffff077224 */ /* 0x000fe200078e0015 */
[----:B------:R-:W-:Y:S02]  /*6d30*/  SEL R19, R5, R6, !P0 ;  /* 0x0000000605137207 */ /* 0x000fe40004000000 */
[----:B------:R-:W-:-:S07]  /*6d40*/  SEL R12, R6, R5, !P0 ;  /* 0x00000005060c7207 */ /* 0x000fce0004000000 */
.L_x_163:
[----:B------:R-:W-:-:S08]  /*6d50*/  NOP ;  /* 0x0000000000007918 */ /* 0x000fd00000000000 */
[----:B------:R-:W0:-:S00]  /*6d60*/  USETMAXREG.DEALLOC.CTAPOOL 0x28 ;  /* 0x00000028000079c8 */ /* 0x000e0000080e0500 */
[----:B0-----:R-:W-:-:S13]  /*6d70*/  ISETP.NE.AND P0, PT, R3, RZ, PT ;  /* 0x000000ff0300720c */ /* 0x001fda0003f05270 */
[----:B------:R-:W-:Y:S05]  /*6d80*/  @P0 EXIT ;  /* 0x000000000000094d */ /* 0x000fea0003800000 */
[----:B------:R-:W-:Y:S01]  /*6d90*/  LOP3.LUT P0, RZ, R8, 0xff, RZ, 0xc0, !PT ;  /* 0x000000ff08ff7812 */ /* 0x000fe2000780c0ff */
[----:B------:R-:W-:Y:S02]  /*6da0*/  IMAD.MOV.U32 R3, RZ, RZ, 0x1 ;  /* 0x00000001ff037424 */ /* 0x000fe400078e00ff */
[----:B------:R-:W-:-:S10]  /*6db0*/  IMAD.MOV.U32 R13, RZ, RZ, RZ ;  /* 0x000000ffff0d7224 */ /* 0x000fd400078e00ff */
[----:B------:R-:W-:Y:S05]  /*6dc0*/  @!P0 BRA `(.L_x_166) ;  /* 0x0000000c00888947 */ /* 0x000fea0003800000 */
[----:B------:R-:W0:Y:S01]  /*6dd0*/  LDC R3, c[0x0][0x28c] ;  /* 0x0000a300ff037b82 */ /* 0x000e220000000800 */
[----:B------:R-:W-:Y:S01]  /*6de0*/  UMOV UR7, 0x1 ;  /* 0x0000000100077882 */ /* 0x000fe20000000000 */
[----:B------:R-:W-:Y:S01]  /*6df0*/  ULDC UR14, c[0x0][0x658] ;  /* 0x00019600000e7ab9 */ /* 0x000fe20000000800 */
[----:B------:R-:W-:Y:S01]  /*6e00*/  UMOV UR6, 0xffffffff ;  /* 0xffffffff00067882 */ /* 0x000fe20000000000 */
[----:B------:R-:W-:Y:S01]  /*6e10*/  BSSY B0, `(.L_x_166) ;  /* 0x00000dd000007945 */ /* 0x000fe20003800000 */
[----:B------:R-:W-:Y:S01]  /*6e20*/  USHF.L.U32 UR6, UR6, UR14, URZ ;  /* 0x0000000e06067299 */ /* 0x000fe2000800063f */
[----:B------:R-:W-:Y:S01]  /*6e30*/  IMAD.MOV.U32 R11, RZ, RZ, 0x1 ;  /* 0x00000001ff0b7424 */ /* 0x000fe200078e00ff */
[----:B------:R-:W-:Y:S01]  /*6e40*/  LOP3.LUT R10, R18, 0x2, RZ, 0xfc, !PT ;  /* 0x00000002120a7812 */ /* 0x000fe200078efcff */
[----:B------:R-:W1:Y:S01]  /*6e50*/  S2UR UR5, SR_CgaCtaId ;  /* 0x00000000000579c3 */ /* 0x000e620000008800 */
[----:B------:R-:W-:Y:S01]  /*6e60*/  IMAD.MOV.U32 R13, RZ, RZ, RZ ;  /* 0x000000ffff0d7224 */ /* 0x000fe200078e00ff */
[----:B------:R-:W-:Y:S01]  /*6e70*/  ULDC UR13, c[0x0][0x600] ;  /* 0x00018000000d7ab9 */ /* 0x000fe20000000800 */
[----:B------:R-:W-:Y:S01]  /*6e80*/  UMOV UR23, 0x5 ;  /* 0x0000000500177882 */ /* 0x000fe20000000000 */
[----:B------:R-:W-:-:S02]  /*6e90*/  UIADD3 UR13, UR13, -0x1, URZ ;  /* 0xffffffff0d0d7890 */ /* 0x000fc4000fffe03f */
[----:B------:R-:W-:Y:S02]  /*6ea0*/  USHF.L.U32 UR14, UR7, UR14, URZ ;  /* 0x0000000e070e7299 */ /* 0x000fe4000800063f */
[----:B------:R-:W-:Y:S01]  /*6eb0*/  ULOP3.LUT UR21, URZ, UR6, URZ, 0x33, !UPT ;  /* 0x000000063f157292 */ /* 0x000fe2000f8e333f */
[----:B------:R-:W-:Y:S01]  /*6ec0*/  ULDC.64 UR30, c[0x0][0x198] ;  /* 0x00006600001e7ab9 */ /* 0x000fe20000000a00 */
[----:B0-----:R-:W-:-:S05]  /*6ed0*/  VIADD R3, R3, 0x3f ;  /* 0x0000003f03037836 */ /* 0x001fca0000000000 */
[----:B------:R-:W-:Y:S01]  /*6ee0*/  SHF.R.S32.HI R4, RZ, 0x1f, R3 ;  /* 0x0000001fff047819 */ /* 0x000fe20000011403 */
[----:B-1----:R-:W-:-:S03]  /*6ef0*/  ULOP3.LUT UR4, UR5, 0x1, URZ, 0xc0, !UPT ;  /* 0x0000000105047892 */ /* 0x002fc6000f8ec03f */
[----:B------:R-:W-:Y:S01]  /*6f00*/  LEA.HI R4, R4, R3, RZ, 0x6 ;  /* 0x0000000304047211 */ /* 0x000fe200078f30ff */
[----:B------:R-:W-:Y:S01]  /*6f10*/  USHF.R.U32.HI UR34, URZ, 0x1, UR5 ;  /* 0x000000013f227899 */ /* 0x000fe20008011605 */
[----:B------:R-:W-:Y:S01]  /*6f20*/  IMAD.MOV.U32 R3, RZ, RZ, 0x1 ;  /* 0x00000001ff037424 */ /* 0x000fe200078e00ff */
[----:B------:R-:W-:Y:S01]  /*6f30*/  USHF.L.U32 UR15, UR5, 0x6, URZ ;  /* 0x00000006050f7899 */ /* 0x000fe2000800063f */
[----:B------:R-:W-:Y:S01]  /*6f40*/  SHF.R.S32.HI R8, RZ, 0x6, R4 ;  /* 0x00000006ff087819 */ /* 0x000fe20000011404 */
[----:B------:R-:W-:Y:S02]  /*6f50*/  USHF.L.U32 UR35, UR5, 0xc, URZ ;  /* 0x0000000c05237899 */ /* 0x000fe4000800063f */
[----:B------:R-:W-:Y:S02]  /*6f60*/  ULOP3.LUT UR5, UR5, 0xfffffffe, URZ, 0xc0, !UPT ;  /* 0xfffffffe05057892 */ /* 0x000fe4000f8ec03f */
[----:B------:R-:W-:Y:S01]  /*6f70*/  UISETP.GT.U32.AND UP0, UPT, UR4, 0xffff, UPT ;  /* 0x0000ffff0400788c */ /* 0x000fe2000bf04070 */
[----:B------:R-:W-:Y:S01]  /*6f80*/  VIADD R9, R8, 0x1 ;  /* 0x0000000108097836 */ /* 0x000fe20000000000 */
[----:B------:R-:W-:-:S02]  /*6f90*/  USHF.L.U32 UR22, UR7, UR5, URZ ;  /* 0x0000000507167299 */ /* 0x000fc4000800063f */
[----:B------:R-:W-:Y:S02]  /*6fa0*/  ULOP3.LUT UR5, UR5, 0x1, URZ, 0xfc, !UPT ;  /* 0x0000000105057892 */ /* 0x000fe4000f8efc3f */
[----:B------:R-:W-:Y:S02]  /*6fb0*/  USEL UR4, UR4, 0xffff, !UP0 ;  /* 0x0000ffff04047887 */ /* 0x000fe4000c000000 */
[----:B------:R-:W-:Y:S02]  /*6fc0*/  USHF.L.U32 UR5, UR7, UR5, URZ ;  /* 0x0000000507057299 */ /* 0x000fe4000800063f */
[----:B------:R-:W-:Y:S02]  /*6fd0*/  ULOP3.LUT UR4, UR4, 0xffff, URZ, 0xc0, !UPT ;  /* 0x0000ffff04047892 */ /* 0x000fe4000f8ec03f */
[----:B------:R-:W-:Y:S02]  /*6fe0*/  USHF.L.U32 UR38, UR34, 0x5, URZ ;  /* 0x0000000522267899 */ /* 0x000fe4000800063f */
[----:B------:R-:W-:-:S02]  /*6ff0*/  ULOP3.LUT UR15, UR15, 0x40, URZ, 0xc0, !UPT ;  /* 0x000000400f0f7892 */ /* 0x000fc4000f8ec03f */
[----:B------:R-:W-:Y:S02]  /*7000*/  ULOP3.LUT UR22, UR22, UR5, URZ, 0xfc, !UPT ;  /* 0x0000000516167292 */ /* 0x000fe4000f8efc3f */
[----:B------:R-:W-:-:S12]  /*7010*/  USHF.L.U32 UR23, UR23, UR4, URZ ;  /* 0x0000000417177299 */ /* 0x000fd8000800063f */
.L_x_177:
[----:B------:R-:W-:-:S03]  /*7020*/  UMOV UR4, 0xffffffff ;  /* 0xffffffff00047882 */ /* 0x000fc60000000000 */
[----:B------:R-:W-:Y:S05]  /*7030*/  BRA.DIV UR4, `(.L_x_167) ;  /* 0x0000000e04b07947 */ /* 0x000fea000b800000 */
[----:B------:R-:W-:-:S13]  /*7040*/  ELECT P6, URZ, PT ;  /* 0x00000000003f782f */ /* 0x000fda00038c0000 */
.L_x_187:
[----:B------:R-:W-:Y:S04]  /*7050*/  BSSY B1, `(.L_x_168) ;  /* 0x0000046000017945 */ /* 0x000fe80003800000 */
[----:B------:R-:W-:Y:S05]  /*7060*/  @!P6 BRA `(.L_x_169) ;  /* 0x000000040010e947 */ /* 0x000fea0003800000 */
[----:B------:R-:W0:Y:S02]  /*7070*/  LDC R4, c[0x0][0x28c] ;  /* 0x0000a300ff047b82 */ /* 0x000e240000000800 */
[----:B0-----:R-:W-:-:S13]  /*7080*/  ISETP.GE.AND P0, PT, R4, 0x1, PT ;  /* 0x000000010400780c */ /* 0x001fda0003f06270 */
[----:B------:R-:W-:Y:S05]  /*7090*/  @!P0 BRA `(.L_x_169) ;  /* 0x0000000400048947 */ /* 0x000fea0003800000 */
[----:B------:R-:W-:Y:S01]  /*70a0*/  IMAD.SHL.U32 R15, R12, 0x80, RZ ;  /* 0x000000800c0f7824 */ /* 0x000fe200078e00ff */
[----:B------:R-:W-:Y:S01]  /*70b0*/  LEA R19, R19, UR15, 0x7 ;  /* 0x0000000f13137c11 */ /* 0x000fe2000f8e38ff */
[----:B------:R-:W-:Y:S02]  /*70c0*/  IMAD.MOV.U32 R20, RZ, RZ, RZ ;  /* 0x000000ffff147224 */ /* 0x000fe400078e00ff */
[----:B------:R-:W-:Y:S02]  /*70d0*/  IMAD.U32 R22, RZ, RZ, UR38 ;  /* 0x00000026ff167e24 */ /* 0x000fe4000f8e00ff */
[----:B------:R-:W-:Y:S02]  /*70e0*/  IMAD.MOV.U32 R4, RZ, RZ, R9 ;  /* 0x000000ffff047224 */ /* 0x000fe400078e0009 */
[----:B------:R-:W-:Y:S02]  /*70f0*/  IMAD.MOV.U32 R5, RZ, RZ, R3 ;  /* 0x000000ffff057224 */ /* 0x000fe400078e0003 */
[----:B------:R-:W-:-:S02]  /*7100*/  IMAD.MOV.U32 R6, RZ, RZ, R13 ;  /* 0x000000ffff067224 */ /* 0x000fc400078e000d */
[----:B------:R-:W-:-:S07]  /*7110*/  VIADD R24, R15, 0x40 ;  /* 0x000000400f187836 */ /* 0x000fce0000000000 */
.L_x_172:
[----:B------:R-:W0:Y:S01]  /*7120*/  S2R R21, SR_CgaCtaId ;  /* 0x0000000000157919 */ /* 0x000e220000008800 */
[----:B------:R-:W-:Y:S02]  /*7130*/  MOV R12, 0x400 ;  /* 0x00000400000c7802 */ /* 0x000fe40000000f00 */
[----:B------:R-:W-:-:S13]  /*7140*/  ISETP.NE.AND P1, PT, R0, RZ, PT ;  /* 0x000000ff0000720c */ /* 0x000fda0003f25270 */
[----:B------:R-:W1:Y:S01]  /*7150*/  @!P1 LDC R14, c[0x0][0x500] ;  /* 0x00014000ff0e9b82 */ /* 0x000e620000000800 */
[----:B0-----:R-:W-:Y:S02]  /*7160*/  LEA R23, R21, R12, 0x18 ;  /* 0x0000000c15177211 */ /* 0x001fe400078ec0ff */
[----:B------:R-:W-:-:S03]  /*7170*/  SHF.L.U32 R12, R5, 0x1f, RZ ;  /* 0x0000001f050c7819 */ /* 0x000fc600000006ff */
[----:B------:R-:W-:-:S04]  /*7180*/  IMAD R21, R6, 0x8, R23 ;  /* 0x0000000806157824 */ /* 0x000fc800078e0217 */
[----:B------:R-:W0:Y:S02]  /*7190*/  SYNCS.PHASECHK.TRANS64.TRYWAIT P0, [R21+URZ+0x18], R12 ;  /* 0x0000180c150075a7 */ /* 0x000e24000800017f */
[----:B01----:R-:W-:Y:S05]  /*71a0*/  @!P0 BRA `(.L_x_170) ;  /* 0x0000000c00748947 */ /* 0x003fea0003800000 */
.L_x_188:
[----:B0-----:R-:W-:Y:S01]  /*71b0*/  PRMT R12, R10, 0x9910, RZ ;  /* 0x000099100a0c7816 */ /* 0x001fe200000000ff */
[----:B------:R0:W-:Y:S03]  /*71c0*/  @!P1 SYNCS.ARRIVE.TRANS64 RZ, [R21+URZ], R14 ;  /* 0x0000000e15ff99a7 */ /* 0x0001e6000800003f */
[----:B------:R-:W-:-:S13]  /*71d0*/  ISETP.NE.AND P0, PT, R12, 0x2, PT ;  /* 0x000000020c00780c */ /* 0x000fda0003f05270 */
[----:B0-----:R-:W-:Y:S05]  /*71e0*/  @P0 BRA `(.L_x_171) ;  /* 0x0000000000040947 */ /* 0x001fea0003800000 */
[----:B------:R-:W-:Y:S01]  /*71f0*/  BPT.TRAP 0x1 ;  /* 0x000000040000795c */ /* 0x000fe20000300000 */
.L_x_171:
[----:B------:R-:W-:Y:S01]  /*7200*/  R2UR UR8, R6 ;  /* 0x00000000060872ca */ /* 0x000fe200000e0000 */
[----:B------:R-:W-:Y:S01]  /*7210*/  UIADD3 UR6, UP0, UR30, 0xf0, URZ ;  /* 0x000000f01e067890 */ /* 0x000fe2000ff1e03f */
[----:B------:R-:W-:Y:S01]  /*7220*/  R2UR UR12, R23 ;  /* 0x00000000170c72ca */ /* 0x000fe200000e0000 */
[----:B------:R-:W-:Y:S01]  /*7230*/  UPRMT UR29, URZ, 0x5410, UR23 ;  /* 0x000054103f1d7896 */ /* 0x000fe20008000017 */
[----:B------:R-:W-:Y:S01]  /*7240*/  R2UR UR25, R21 ;  /* 0x00000000151972ca */ /* 0x000fe200000e0000 */
[----:B------:R-:W-:Y:S01]  /*7250*/  UIADD3.X UR7, URZ, UR31, URZ, UP0, !UPT ;  /* 0x0000001f3f077290 */ /* 0x000fe200087fe43f */
[----:B------:R-:W-:Y:S01]  /*7260*/  R2UR UR27, R22 ;  /* 0x00000000161b72ca */ /* 0x000fe200000e0000 */
[----:B------:R-:W-:Y:S01]  /*7270*/  VIADD R4, R4, 0xffffffff ;  /* 0xffffffff04047836 */ /* 0x000fe20000000000 */
[----:B------:R-:W-:Y:S01]  /*7280*/  R2UR UR28, R7 ;  /* 0x00000000071c72ca */ /* 0x000fe200000e0000 */
[----:B------:R-:W-:Y:S01]  /*7290*/  UMOV UR4, 0x0 ;  /* 0x0000000000047882 */ /* 0x000fe20000000000 */
[----:B------:R-:W-:Y:S01]  /*72a0*/  R2UR UR26, R15 ;  /* 0x000000000f1a72ca */ /* 0x000fe200000e0000 */
[----:B------:R-:W-:Y:S01]  /*72b0*/  UMOV UR5, 0x10000000 ;  /* 0x1000000000057882 */ /* 0x000fe20000000000 */
[----:B------:R-:W-:Y:S01]  /*72c0*/  R2UR UR18, R24 ;  /* 0x00000000181272ca */ /* 0x000fe200000e0000 */
[----:B------:R-:W-:Y:S01]  /*72d0*/  USHF.L.U32 UR8, UR8, 0xd, URZ ;  /* 0x0000000d08087899 */ /* 0x000fe2000800063f */
[----:B------:R-:W-:Y:S01]  /*72e0*/  R2UR UR10, R20 ;  /* 0x00000000140a72ca */ /* 0x000fe200000e0000 */
[----:B------:R-:W-:Y:S01]  /*72f0*/  UIADD3 UR32, UP1, UR30, 0x1f0, URZ ;  /* 0x000001f01e207890 */ /* 0x000fe2000ff3e03f */
[----:B------:R-:W-:Y:S01]  /*7300*/  R2UR UR11, R19 ;  /* 0x00000000130b72ca */ /* 0x000fe200000e0000 */
[----:B------:R-:W-:Y:S01]  /*7310*/  ULEA UR9, UR34, UR8, 0xb ;  /* 0x0000000822097291 */ /* 0x000fe2000f8e583f */
[----:B------:R-:W-:Y:S01]  /*7320*/  ISETP.GT.AND P1, PT, R4, 0x1, PT ;  /* 0x000000010400780c */ /* 0x000fe20003f24270 */
[----:B------:R-:W-:Y:S01]  /*7330*/  ULOP3.LUT UR8, UR8, 0x1000, UR35, 0xf8, !UPT ;  /* 0x0000100008087892 */ /* 0x000fe2000f8ef823 */
[----:B------:R-:W-:Y:S01]  /*7340*/  VIADD R6, R6, 0x1 ;  /* 0x0000000106067836 */ /* 0x000fe20000000000 */
[----:B------:R-:W-:Y:S01]  /*7350*/  ULEA UR9, UR9, UR12, 0x1 ;  /* 0x0000000c09097291 */ /* 0x000fe2000f8e083f */
[----:B------:R-:W-:Y:S01]  /*7360*/  VIADD R20, R20, 0x40 ;  /* 0x0000004014147836 */ /* 0x000fe20000000000 */
[----:B------:R-:W-:Y:S01]  /*7370*/  ULEA UR8, UR8, UR12, 0x1 ;  /* 0x0000000c08087291 */ /* 0x000fe2000f8e083f */
[----:B------:R-:W-:Y:S01]  /*7380*/  VIADD R22, R22, 0x40 ;  /* 0x0000004016167836 */ /* 0x000fe20000000000 */
[----:B------:R-:W-:Y:S01]  /*7390*/  UIADD3 UR24, UR9, 0x100, URZ ;  /* 0x0000010009187890 */ /* 0x000fe2000fffe03f */
[----:B------:R-:W-:Y:S01]  /*73a0*/  ISETP.NE.AND P0, PT, R6, 0x3, PT ;  /* 0x000000030600780c */ /* 0x000fe20003f05270 */
[----:B------:R-:W-:Y:S01]  /*73b0*/  UIADD3 UR16, UR9, 0x2100, URZ ;  /* 0x0000210009107890 */ /* 0x000fe2000fffe03f */
[----:B------:R-:W-:Y:S01]  /*73c0*/  UMOV UR17, UR25 ;  /* 0x0000001900117c82 */ /* 0x000fe20008000000 */
[----:B------:R-:W-:Y:S01]  /*73d0*/  UMOV UR19, UR27 ;  /* 0x0000001b00137c82 */ /* 0x000fe20008000000 */
[----:B------:R-:W-:Y:S01]  /*73e0*/  UMOV UR20, UR28 ;  /* 0x0000001c00147c82 */ /* 0x000fe20008000000 */
[----:B------:R-:W-:Y:S01]  /*73f0*/  UIADD3.X UR33, URZ, UR31, URZ, UP1, !UPT ;  /* 0x0000001f3f217290 */ /* 0x000fe20008ffe43f */
[----:B------:R-:W-:-:S02]  /*7400*/  SEL R12, RZ, 0x1, P0 ;  /* 0x00000001ff0c7807 */ /* 0x000fc40000000000 */
[----:B------:R-:W-:Y:S01]  /*7410*/  UTMALDG.3D.MULTICAST [UR24], [UR6], UR29, desc[UR4] ;  /* 0x00000418060073b4 */ /* 0x000fe2000801181d */
[----:B------:R-:W-:Y:S01]  /*7420*/  UIADD3 UR8, UR8, 0xc100, URZ ;  /* 0x0000c10008087890 */ /* 0x000fe2000fffe03f */
[----:B------:R-:W-:Y:S01]  /*7430*/  SEL R6, R6, RZ, P0 ;  /* 0x000000ff06067207 */ /* 0x000fe20000000000 */
[----:B------:R-:W-:Y:S01]  /*7440*/  UMOV UR9, UR25 ;  /* 0x0000001900097c82 */ /* 0x000fe20008000000 */
[----:B------:R-:W-:Y:S01]  /*7450*/  UMOV UR12, UR28 ;  /* 0x0000001c000c7c82 */ /* 0x000fe20008000000 */
[----:B------:R-:W-:Y:S01]  /*7460*/  LOP3.LUT R5, R5, R12, RZ, 0x3c, !PT ;  /* 0x0000000c05057212 */ /* 0x000fe200078e3cff */
[----:B------:R0:W-:Y:S02]  /*7470*/  UTMALDG.3D.MULTICAST [UR16], [UR6], UR29, desc[UR4] ;  /* 0x00000410060073b4 */ /* 0x0001e4000801181d */
[----:B0-----:R-:W-:-:S09]  /*7480*/  UPRMT UR6, URZ, 0x5410, UR22 ;  /* 0x000054103f067896 */ /* 0x001fd20008000016 */
[----:B------:R0:W-:Y:S02]  /*7490*/  UTMALDG.3D.MULTICAST [UR8], [UR32], UR6, desc[UR4] ;  /* 0x00000408200073b4 */ /* 0x0001e40008011806 */
[----:B0-----:R-:W-:Y:S05]  /*74a0*/  @P1 BRA `(.L_x_172) ;  /* 0xfffffffc001c1947 */ /* 0x001fea000383ffff */
.L_x_169:
[----:B------:R-:W-:Y:S05]  /*74b0*/  BSYNC B1 ;  /* 0x0000000000017941 */ /* 0x000fea0003800000 */
.L_x_168:
[----:B------:R-:W-:Y:S01]  /*74c0*/  LOP3.LUT P1, RZ, R11, 0xff, RZ, 0xc0, !PT ;  /* 0x000000ff0bff7812 */ /* 0x000fe2000782c0ff */
[C---:B------:R-:W-:Y:S01]  /*74d0*/  IMAD.IADD R13, R8.reuse, 0x1, R13 ;  /* 0x00000001080d7824 */ /* 0x040fe200078e020d */
[----:B------:R-:W-:Y:S01]  /*74e0*/  ULDC.64 UR4, c[0x0][0x650] ;  /* 0x0001940000047ab9 */ /* 0x000fe20000000a00 */
[C---:B------:R-:W-:Y:S01]  /*74f0*/  ISETP.GE.U32.AND P2, PT, R8.reuse, 0x3, PT ;  /* 0x000000030800780c */ /* 0x040fe20003f46070 */
[----:B------:R-:W-:Y:S01]  /*7500*/  BSSY B1, `(.L_x_173) ;  /* 0x000006b000017945 */ /* 0x000fe20003800000 */
[----:B------:R-:W-:Y:S01]  /*7510*/  IMAD.MOV.U32 R12, RZ, RZ, -0x1 ;  /* 0xffffffffff0c7424 */ /* 0x000fe200078e00ff */
[----:B------:R-:W-:Y:S01]  /*7520*/  ISETP.GT.U32.AND P0, PT, R13, 0x2, PT ;  /* 0x000000020d00780c */ /* 0x000fe20003f04070 */
[----:B------:R-:W-:Y:S01]  /*7530*/  IMAD.MOV.U32 R19, RZ, RZ, -0x1 ;  /* 0xffffffffff137424 */ /* 0x000fe200078e00ff */
[----:B------:R-:W-:Y:S01]  /*7540*/  PRMT R11, RZ, 0x7610, R11 ;  /* 0x00007610ff0b7816 */ /* 0x000fe2000000000b */
[----:B------:R-:W-:Y:S01]  /*7550*/  IMAD.MOV.U32 R7, RZ, RZ, -0x1 ;  /* 0xffffffffff077424 */ /* 0x000fe200078e00ff */
[----:B------:R-:W-:-:S03]  /*7560*/  ISETP.LT.U32.AND P0, PT, R8, 0x3, P0 ;  /* 0x000000030800780c */ /* 0x000fc60000701070 */
[----:B------:R-:W0:Y:S01]  /*7570*/  @P1 S2R R5, SR_CgaCtaId ;  /* 0x0000000000051919 */ /* 0x000e220000008800 */
[----:B------:R-:W-:-:S04]  /*7580*/  @P1 MOV R4, 0x400 ;  /* 0x0000040000041802 */ /* 0x000fc80000000f00 */
[----:B0-----:R-:W-:Y:S01]  /*7590*/  @P1 LEA R6, R5, R4, 0x18 ;  /* 0x0000000405061211 */ /* 0x001fe200078ec0ff */
[----:B------:R-:W-:Y:S01]  /*75a0*/  IMAD.WIDE.U32 R4, R13, -0x55555555, RZ ;  /* 0xaaaaaaab0d047825 */ /* 0x000fe200078e00ff */
[----:B------:R-:W-:Y:S02]  /*75b0*/  SEL R4, RZ, 0x1, !P0 ;  /* 0x00000001ff047807 */ /* 0x000fe40004000000 */
[----:B------:R0:W-:Y:S01]  /*75c0*/  @P1 SYNCS.ARRIVE.TRANS64.A1T0 RZ, [R6+URZ+0x48], RZ ;  /* 0x000048ff06ff19a7 */ /* 0x0001e2000810003f */
[----:B------:R-:W-:Y:S02]  /*75d0*/  IADD3 R16, P1, R16, UR36, RZ ;  /* 0x0000002410107c10 */ /* 0x000fe4000ff3e0ff */
[----:B------:R-:W-:Y:S02]  /*75e0*/  LOP3.LUT R3, R3, R4, RZ, 0x3c, !PT ;  /* 0x0000000403037212 */ /* 0x000fe400078e3cff */
[----:B------:R-:W-:Y:S02]  /*75f0*/  IADD3.X R17, R17, UR42, RZ, P1, !PT ;  /* 0x0000002a11117c10 */ /* 0x000fe40008ffe4ff */
[----:B------:R-:W-:-:S02]  /*7600*/  ISETP.GE.U32.AND P0, PT, R16, UR4, PT ;  /* 0x0000000410007c0c */ /* 0x000fc4000bf06070 */
[----:B0-----:R-:W-:Y:S02]  /*7610*/  SHF.R.U32.HI R6, RZ, 0x1, R5 ;  /* 0x00000001ff067819 */ /* 0x001fe40000011605 */
[----:B------:R-:W-:Y:S02]  /*7620*/  ISETP.GE.U32.AND.EX P0, PT, R17, UR5, PT, P0 ;  /* 0x0000000511007c0c */ /* 0x000fe4000bf06100 */
[----:B------:R-:W-:Y:S01]  /*7630*/  @P2 LOP3.LUT R3, R3, 0x1, R6, 0x78, !PT ;  /* 0x0000000103032812 */ /* 0x000fe200078e7806 */
[----:B------:R-:W-:Y:S01]  /*7640*/  IMAD R13, R6, -0x3, R13 ;  /* 0xfffffffd060d7824 */ /* 0x000fe200078e020d */
[----:B------:R-:W-:-:S09]  /*7650*/  PRMT R4, RZ, 0x7610, R4 ;  /* 0x00007610ff047816 */ /* 0x000fd20000000004 */
[----:B------:R-:W-:Y:S05]  /*7660*/  @P0 BRA `(.L_x_174) ;  /* 0x0000000400500947 */ /* 0x000fea0003800000 */
[----:B------:R-:W0:Y:S01]  /*7670*/  S2R R15, SR_CTAID.X ;  /* 0x00000000000f7919 */ /* 0x000e220000002500 */
[----:B------:R-:W-:Y:S01]  /*7680*/  ULDC.64 UR4, c[0x0][0x628] ;  /* 0x00018a0000047ab9 */ /* 0x000fe20000000a00 */
[----:B------:R-:W1:Y:S01]  /*7690*/  LDC R20, c[0x0][0x144] ;  /* 0x00005100ff147b82 */ /* 0x000e620000000800 */
[----:B------:R-:W-:Y:S01]  /*76a0*/  ISETP.NE.U32.AND P0, PT, RZ, UR4, PT ;  /* 0x00000004ff007c0c */ /* 0x000fe2000bf05070 */
[----:B------:R-:W2:Y:S01]  /*76b0*/  S2R R12, SR_CTAID.Y ;  /* 0x00000000000c7919 */ /* 0x000ea20000002600 */
[----:B------:R-:W-:Y:S01]  /*76c0*/  ULDC UR6, c[0x0][0x150] ;  /* 0x0000540000067ab9 */ /* 0x000fe20000000800 */
[----:B------:R-:W-:Y:S01]  /*76d0*/  ULDC UR7, c[0x0][0x630] ;  /* 0x00018c0000077ab9 */ /* 0x000fe20000000800 */
[----:B------:R-:W-:Y:S01]  /*76e0*/  ISETP.NE.AND.EX P0, PT, RZ, UR5, PT, P0 ;  /* 0x00000005ff007c0c */ /* 0x000fe2000bf05300 */
[----:B------:R-:W-:Y:S01]  /*76f0*/  IMAD.MOV.U32 R4, RZ, RZ, R16 ;  /* 0x000000ffff047224 */ /* 0x000fe200078e0010 */
[----:B0-----:R-:W-:-:S05]  /*7700*/  I2FP.F32.U32 R5, R15 ;  /* 0x0000000f00057245 */ /* 0x001fca0000201000 */
[----:B------:R-:W-:Y:S01]  /*7710*/  FMUL R21, R5, UR6 ;  /* 0x0000000605157c20 */ /* 0x000fe20008400000 */
[----:B------:R-:W-:-:S05]  /*7720*/  IMAD.MOV.U32 R5, RZ, RZ, R17 ;  /* 0x000000ffff057224 */ /* 0x000fca00078e0011 */
[----:B--2---:R-:W-:Y:S05]  /*7730*/  @!P0 BRA `(.L_x_175) ;  /* 0x0000000000288947 */ /* 0x004fea0003800000 */
[----:B------:R-:W-:Y:S02]  /*7740*/  ULDC UR6, c[0x0][0x634] ;  /* 0x00018d0000067ab9 */ /* 0x000fe40000000800 */
[----:B------:R-:W-:-:S05]  /*7750*/  IADD3 R5, P0, R16, UR6, RZ ;  /* 0x0000000610057c10 */ /* 0x000fca000ff1e0ff */
[----:B------:R-:W-:-:S04]  /*7760*/  IMAD.X R19, RZ, RZ, R17, P0 ;  /* 0x000000ffff137224 */ /* 0x000fc800000e0611 */
[----:B------:R-:W-:-:S04]  /*7770*/  IMAD.WIDE.U32 R6, R19, UR4, RZ ;  /* 0x0000000413067c25 */ /* 0x000fc8000f8e00ff */
[----:B------:R-:W-:-:S04]  /*7780*/  IMAD.WIDE.U32 R6, P0, R5, UR5, R6 ;  /* 0x0000000505067c25 */ /* 0x000fc8000f800006 */
[----:B------:R-:W-:-:S04]  /*7790*/  IMAD.WIDE.U32 R4, R5, UR4, RZ ;  /* 0x0000000405047c25 */ /* 0x000fc8000f8e00ff */
[----:B------:R-:W-:Y:S01]  /*77a0*/  IMAD.MOV.U32 R4, RZ, RZ, R7 ;  /* 0x000000ffff047224 */ /* 0x000fe200078e0007 */
[----:B------:R-:W-:Y:S01]  /*77b0*/  IADD3 RZ, P1, R5, R6, RZ ;  /* 0x0000000605ff7210 */ /* 0x000fe20007f3e0ff */
[----:B------:R-:W-:-:S04]  /*77c0*/  IMAD.X R5, RZ, RZ, RZ, P0 ;  /* 0x000000ffff057224 */ /* 0x000fc800000e06ff */
[----:B------:R-:W-:-:S08]  /*77d0*/  IMAD.WIDE.U32.X R4, R19, UR5, R4, P1 ;  /* 0x0000000513047c25 */ /* 0x000fd000088e0404 */
.L_x_175:
[--C-:B------:R-:W-:Y:S01]  /*77e0*/  SHF.R.U64 R14, R4, UR7, R5.reuse ;  /* 0x00000007040e7c19 */ /* 0x100fe20008001205 */
[----:B------:R-:W0:Y:S01]  /*77f0*/  F2I.U32.TRUNC.NTZ R21, R21 ;  /* 0x0000001500157305 */ /* 0x000e22000020f000 */
[----:B------:R-:W-:Y:S01]  /*7800*/  SHF.R.U32.HI R4, RZ, UR7, R5 ;  /* 0x00000007ff047c19 */ /* 0x000fe20008011605 */
[----:B------:R-:W-:Y:S01]  /*7810*/  ULDC.64 UR4, c[0x0][0x620] ;  /* 0x0001880000047ab9 */ /* 0x000fe20000000a00 */
[----:B------:R-:W-:Y:S01]  /*7820*/  IADD3 R7, P0, RZ, -R14, RZ ;  /* 0x8000000eff077210 */ /* 0x000fe20007f1e0ff */
[----:B------:R-:W-:-:S04]  /*7830*/  ULDC.64 UR6, c[0x0][0x640] ;  /* 0x0001900000067ab9 */ /* 0x000fc80000000a00 */
[----:B------:R-:W-:Y:S01]  /*7840*/  IMAD.X R4, RZ, RZ, ~R4, P0 ;  /* 0x000000ffff047224 */ /* 0x000fe200000e0e04 */
[----:B------:R-:W-:-:S03]  /*7850*/  ISETP.NE.U32.AND P0, PT, RZ, UR6, PT ;  /* 0x00000006ff007c0c */ /* 0x000fc6000bf05070 */
[----:B------:R-:W-:Y:S01]  /*7860*/  IMAD R6, R4, UR4, RZ ;  /* 0x0000000404067c24 */ /* 0x000fe2000f8e02ff */
[----:B------:R-:W-:Y:S01]  /*7870*/  ISETP.NE.AND.EX P0, PT, RZ, UR7, PT, P0 ;  /* 0x00000007ff007c0c */ /* 0x000fe2000bf05300 */
[----:B------:R-:W-:Y:S01]  /*7880*/  IMAD.WIDE.U32 R4, R7, UR4, R16 ;  /* 0x0000000407047c25 */ /* 0x000fe2000f8e0010 */
[----:B------:R-:W-:-:S03]  /*7890*/  ULDC UR4, c[0x0][0x618] ;  /* 0x0001860000047ab9 */ /* 0x000fc60000000800 */
[----:B------:R-:W-:Y:S01]  /*78a0*/  IMAD R7, R7, UR5, R6 ;  /* 0x0000000507077c24 */ /* 0x000fe2000f8e0206 */
[----:B------:R-:W-:Y:S01]  /*78b0*/  ULDC UR5, c[0x0][0x154] ;  /* 0x0000550000057ab9 */ /* 0x000fe20000000800 */
[----:B0-----:R-:W-:Y:S02]  /*78c0*/  IMAD.MOV R6, RZ, RZ, -R21 ;  /* 0x000000ffff067224 */ /* 0x001fe400078e0a15 */
[----:B------:R-:W0:Y:S01]  /*78d0*/  LDC R21, c[0x0][0x148] ;  /* 0x00005200ff157b82 */ /* 0x000e220000000800 */
[----:B------:R-:W-:Y:S02]  /*78e0*/  IMAD.IADD R5, R5, 0x1, R7 ;  /* 0x0000000105057824 */ /* 0x000fe400078e0207 */
[----:B-1----:R-:W-:Y:S01]  /*78f0*/  IMAD R15, R20, R6, R15 ;  /* 0x00000006140f7224 */ /* 0x002fe200078e020f */
[----:B------:R-:W-:Y:S02]  /*7900*/  I2FP.F32.U32 R6, R12 ;  /* 0x0000000c00067245 */ /* 0x000fe40000201000 */
[----:B------:R-:W-:-:S02]  /*7910*/  SHF.R.U64 R19, R4, UR4, R5 ;  /* 0x0000000404137c19 */ /* 0x000fc40008001205 */
[----:B------:R-:W-:Y:S01]  /*7920*/  SHF.R.U32.HI R4, RZ, UR4, R5 ;  /* 0x00000004ff047c19 */ /* 0x000fe20008011605 */
[----:B------:R-:W-:Y:S01]  /*7930*/  FMUL R6, R6, UR5 ;  /* 0x0000000506067c20 */ /* 0x000fe20008400000 */
[----:B------:R-:W-:Y:S02]  /*7940*/  ULDC UR4, c[0x0][0x608] ;  /* 0x0001820000047ab9 */ /* 0x000fe40000000800 */
[--C-:B------:R-:W-:Y:S01]  /*7950*/  SHF.R.U64 R22, R19, UR4, R4.reuse ;  /* 0x0000000413167c19 */ /* 0x100fe20008001204 */
[----:B------:R1:W2:Y:S01]  /*7960*/  F2I.U32.TRUNC.NTZ R24, R6 ;  /* 0x0000000600187305 */ /* 0x0002a2000020f000 */
[----:B------:R-:W-:Y:S01]  /*7970*/  SHF.R.U32.HI R5, RZ, UR4, R4 ;  /* 0x00000004ff057c19 */ /* 0x000fe20008011604 */
[----:B------:R-:W-:-:S03]  /*7980*/  ULDC UR4, c[0x0][0x658] ;  /* 0x0001960000047ab9 */ /* 0x000fc60000000800 */
[--C-:B------:R-:W-:Y:S02]  /*7990*/  SHF.R.U64 R20, R22, UR4, R5.reuse ;  /* 0x0000000416147c19 */ /* 0x100fe40008001205 */
[----:B------:R-:W-:-:S03]  /*79a0*/  SHF.R.U32.HI R23, RZ, UR4, R5 ;  /* 0x00000004ff177c19 */ /* 0x000fc60008011605 */
[----:B------:R-:W-:Y:S02]  /*79b0*/  IMAD.MOV.U32 R4, RZ, RZ, R20 ;  /* 0x000000ffff047224 */ /* 0x000fe400078e0014 */
[----:B------:R-:W-:Y:S01]  /*79c0*/  IMAD.MOV.U32 R5, RZ, RZ, R23 ;  /* 0x000000ffff057224 */ /* 0x000fe200078e0017 */
[----:B-1----:R-:W-:Y:S06]  /*79d0*/  @!P0 BRA `(.L_x_176) ;  /* 0x0000000000288947 */ /* 0x002fec0003800000 */
        /* <DEDUP_REMOVED lines=10> */
.L_x_176:
[----:B------:R-:W-:Y:S01]  /*7a80*/  ISETP.NE.AND P0, PT, R2, 0x1, PT ;  /* 0x000000010200780c */ /* 0x000fe20003f05270 */
[----:B------:R-:W-:Y:S01]  /*7a90*/  ULDC UR4, c[0x0][0x648] ;  /* 0x0001920000047ab9 */ /* 0x000fe20000000800 */
[----:B------:R-:W-:Y:S01]  /*7aa0*/  LOP3.LUT R22, R22, UR21, RZ, 0xc0, !PT ;  /* 0x0000001516167c12 */ /* 0x000fe2000f8ec0ff */
[----:B--2---:R-:W-:Y:S01]  /*7ab0*/  IMAD.MOV R24, RZ, RZ, -R24 ;  /* 0x000000ffff187224 */ /* 0x004fe200078e0a18 */
[----:B------:R-:W-:Y:S01]  /*7ac0*/  SHF.R.U64 R5, R4, UR4, R5 ;  /* 0x0000000404057c19 */ /* 0x000fe20008001205 */
[----:B------:R-:W-:Y:S01]  /*7ad0*/  ULDC UR4, c[0x0][0x638] ;  /* 0x00018e0000047ab9 */ /* 0x000fe20000000800 */
[----:B------:R-:W-:Y:S01]  /*7ae0*/  LOP3.LUT R19, R19, UR13, RZ, 0xc0, !PT ;  /* 0x0000000d13137c12 */ /* 0x000fe2000f8ec0ff */
[----:B------:R-:W-:Y:S01]  /*7af0*/  ULDC UR5, c[0x0][0x610] ;  /* 0x0001840000057ab9 */ /* 0x000fe20000000800 */
[----:B------:R-:W-:Y:S02]  /*7b00*/  IMAD.MOV.U32 R4, RZ, RZ, 0x1 ;  /* 0x00000001ff047424 */ /* 0x000fe400078e00ff */
[----:B------:R-:W-:-:S02]  /*7b10*/  IMAD.MOV R7, RZ, RZ, -R5 ;  /* 0x000000ffff077224 */ /* 0x000fc400078e0a05 */
[----:B------:R-:W-:Y:S02]  /*7b20*/  IMAD R22, R5, UR14, R22 ;  /* 0x0000000e05167c24 */ /* 0x000fe4000f8e0216 */
[----:B0-----:R-:W-:Y:S02]  /*7b30*/  @P0 IMAD R15, R21, R24, R12 ;  /* 0x00000018150f0224 */ /* 0x001fe400078e020c */
[----:B------:R-:W-:Y:S01]  /*7b40*/  IMAD R20, R7, UR4, R20 ;  /* 0x0000000407147c24 */ /* 0x000fe2000f8e0214 */
[----:B------:R-:W-:Y:S01]  /*7b50*/  ULDC UR4, c[0x0][0x600] ;  /* 0x0001800000047ab9 */ /* 0x000fe20000000800 */
[----:B------:R-:W-:Y:S02]  /*7b60*/  IMAD R15, R22, UR5, R15 ;  /* 0x00000005160f7c24 */ /* 0x000fe4000f8e020f */
[----:B------:R-:W-:Y:S02]  /*7b70*/  IMAD R20, R20, UR4, R19 ;  /* 0x0000000414147c24 */ /* 0x000fe4000f8e0213 */
[----:B------:R-:W-:-:S03]  /*7b80*/  IMAD.MOV.U32 R7, RZ, RZ, R14 ;  /* 0x000000ffff077224 */ /* 0x000fc600078e000e */
[----:B------:R-:W-:Y:S02]  /*7b90*/  SEL R19, R20, R15, !P0 ;  /* 0x0000000f14137207 */ /* 0x000fe40004000000 */
[----:B------:R-:W-:-:S07]  /*7ba0*/  SEL R12, R15, R20, !P0 ;  /* 0x000000140f0c7207 */ /* 0x000fce0004000000 */
.L_x_174:
[----:B------:R-:W-:Y:S05]  /*7bb0*/  BSYNC B1 ;  /* 0x0000000000017941 */ /* 0x000fea0003800000 */
.L_x_173:
[----:B------:R-:W-:-:S13]  /*7bc0*/  LOP3.LUT P0, RZ, R4, 0xff, RZ, 0xc0, !PT ;  /* 0x000000ff04ff7812 */ /* 0x000fda000780c0ff */
[----:B------:R-:W-:Y:S05]  /*7bd0*/  @P0 BRA `(.L_x_177) ;  /* 0xfffffff400100947 */ /* 0x000fea000383ffff */
[----:B------:R-:W-:Y:S05]  /*7be0*/  BSYNC B0 ;  /* 0x0000000000007941 */ /* 0x000fea0003800000 */
.L_x_166:
[----:B------:R-:W-:-:S03]  /*7bf0*/  UMOV UR4, 0xffffffff ;  /* 0xffffffff00047882 */ /* 0x000fc60000000000 */
[----:B------:R-:W-:Y:S05]  /*7c00*/  BRA.DIV UR4, `(.L_x_178) ;  /* 0x0000000204f07947 */ /* 0x000fea000b800000 */
[----:B------:R-:W-:-:S13]  /*7c10*/  ELECT P6, URZ, PT ;  /* 0x00000000003f782f */ /* 0x000fda00038c0000 */
.L_x_191:
[----:B------:R-:W-:Y:S04]  /*7c20*/  BSSY B0, `(.L_x_179) ;  /* 0x0000022000007945 */ /* 0x000fe80003800000 */
[----:B------:R-:W-:Y:S05]  /*7c30*/  @!P6 BRA `(.L_x_180) ;  /* 0x000000000080e947 */ /* 0x000fea0003800000 */
[----:B------:R-:W-:-:S04]  /*7c40*/  LOP3.LUT R18, R18, 0x2, RZ, 0xfc, !PT ;  /* 0x0000000212127812 */ /* 0x000fc800078efcff */
[----:B------:R-:W-:-:S13]  /*7c50*/  ISETP.NE.AND P0, PT, R18, 0x3, PT ;  /* 0x000000031200780c */ /* 0x000fda0003f05270 */
[----:B------:R-:W-:Y:S05]  /*7c60*/  @!P0 BRA `(.L_x_181) ;  /* 0x0000000000048947 */ /* 0x000fea0003800000 */
[----:B------:R-:W-:Y:S01]  /*7c70*/  BPT.TRAP 0x1 ;  /* 0x000000040000795c */ /* 0x000fe20000300000 */
.L_x_181:
[----:B------:R-:W0:Y:S01]  /*7c80*/  S2R R5, SR_CgaCtaId ;  /* 0x0000000000057919 */ /* 0x000e220000008800 */
[----:B------:R-:W-:Y:S02]  /*7c90*/  MOV R0, 0x400 ;  /* 0x0000040000007802 */ /* 0x000fe40000000f00 */
[----:B------:R-:W-:Y:S02]  /*7ca0*/  SHF.L.U32 R4, R3, 0x1f, RZ ;  /* 0x0000001f03047819 */ /* 0x000fe400000006ff */
[----:B0-----:R-:W-:-:S05]  /*7cb0*/  LEA R0, R5, R0, 0x18 ;  /* 0x0000000005007211 */ /* 0x001fca00078ec0ff */
[----:B------:R-:W-:-:S04]  /*7cc0*/  VIADD R0, R0, 0x18 ;  /* 0x0000001800007836 */ /* 0x000fc80000000000 */
[C---:B------:R-:W-:Y:S02]  /*7cd0*/  IMAD R7, R13.reuse, 0x8, R0 ;  /* 0x000000080d077824 */ /* 0x040fe400078e0200 */
[----:B------:R-:W-:Y:S02]  /*7ce0*/  VIADD R13, R13, 0x1 ;  /* 0x000000010d0d7836 */ /* 0x000fe40000000000 */
[----:B------:R-:W0:Y:S03]  /*7cf0*/  SYNCS.PHASECHK.TRANS64.TRYWAIT P0, [R7+URZ], R4 ;  /* 0x00000004070075a7 */ /* 0x000e26000800017f */
[----:B------:R-:W-:-:S04]  /*7d00*/  ISETP.NE.AND P1, PT, R13, 0x3, PT ;  /* 0x000000030d00780c */ /* 0x000fc80003f25270 */
[----:B------:R-:W-:Y:S02]  /*7d10*/  SEL R2, RZ, 0x1, P1 ;  /* 0x00000001ff027807 */ /* 0x000fe40000800000 */
[----:B------:R-:W-:Y:S02]  /*7d20*/  SEL R13, R13, RZ, P1 ;  /* 0x000000ff0d0d7207 */ /* 0x000fe40000800000 */
[----:B------:R-:W-:-:S03]  /*7d30*/  LOP3.LUT R9, R3, R2, RZ, 0x3c, !PT ;  /* 0x0000000203097212 */ /* 0x000fc600078e3cff */
[----:B------:R-:W-:Y:S01]  /*7d40*/  IMAD R6, R13, 0x8, R0 ;  /* 0x000000080d067824 */ /* 0x000fe200078e0200 */
[----:B------:R-:W-:Y:S01]  /*7d50*/  SHF.L.U32 R5, R9, 0x1f, RZ ;  /* 0x0000001f09057819 */ /* 0x000fe200000006ff */
[----:B0-----:R-:W-:Y:S06]  /*7d60*/  @!P0 BRA `(.L_x_182) ;  /* 0x0000000000b88947 */ /* 0x001fec0003800000 */
.L_x_192:
[----:B------:R-:W1:Y:S01]  /*7d70*/  SYNCS.PHASECHK.TRANS64.TRYWAIT P0, [R6+URZ], R5 ;  /* 0x00000005060075a7 */ /* 0x000e62000800017f */
[----:B------:R-:W-:-:S05]  /*7d80*/  VIADD R2, R13, 0x1 ;  /* 0x000000010d027836 */ /* 0x000fca0000000000 */
[----:B------:R-:W-:-:S04]  /*7d90*/  ISETP.NE.AND P1, PT, R2, 0x3, PT ;  /* 0x000000030200780c */ /* 0x000fc80003f25270 */
[----:B0-----:R-:W-:Y:S02]  /*7da0*/  SEL R4, RZ, 0x1, P1 ;  /* 0x00000001ff047807 */ /* 0x001fe40000800000 */
[----:B------:R-:W-:Y:S02]  /*7db0*/  SEL R3, R2, RZ, P1 ;  /* 0x000000ff02037207 */ /* 0x000fe40000800000 */
[----:B------:R-:W-:Y:S01]  /*7dc0*/  LOP3.LUT R4, R9, R4, RZ, 0x3c, !PT ;  /* 0x0000000409047212 */ /* 0x000fe200078e3cff */
[----:B-1----:R-:W-:Y:S06]  /*7dd0*/  @!P0 BRA `(.L_x_183) ;  /* 0x0000000000b08947 */ /* 0x002fec0003800000 */
.L_x_193:
[----:B------:R-:W-:Y:S01]  /*7de0*/  IMAD R3, R3, 0x8, R0 ;  /* 0x0000000803037824 */ /* 0x000fe200078e0200 */
[----:B------:R-:W-:-:S07]  /*7df0*/  SHF.L.U32 R0, R4, 0x1f, RZ ;  /* 0x0000001f04007819 */ /* 0x000fce00000006ff */
.L_x_184:
[----:B-1----:R1:W2:Y:S02]  /*7e00*/  SYNCS.PHASECHK.TRANS64.TRYWAIT P0, [R3+URZ], R0 ;  /* 0x00000000030075a7 */ /* 0x0022a4000800017f */
[----:B--2---:R-:W-:Y:S05]  /*7e10*/  @!P0 NANOSLEEP.SYNCS 0x989680 ;  /* 0x009896800000895d */ /* 0x004fea0003900000 */
[----:B------:R-:W2:Y:S02]  /*7e20*/  @!P0 SYNCS.PHASECHK.TRANS64 P0, [R3+URZ], R0 ;  /* 0x00000000030085a7 */ /* 0x000ea4000800007f */
[----:B--2---:R-:W-:Y:S05]  /*7e30*/  @!P0 BRA `(.L_x_184) ;  /* 0xfffffffc00f08947 */ /* 0x004fea000383ffff */
.L_x_180:
[----:B------:R-:W-:Y:S05]  /*7e40*/  BSYNC B0 ;  /* 0x0000000000007941 */ /* 0x000fea0003800000 */
.L_x_179:
[----:B------:R-:W-:Y:S05]  /*7e50*/  EXIT ;  /* 0x000000000000794d */ /* 0x000fea0003800000 */
.L_x_21:
[----:B-1----:R1:W2:Y:S02]  /*7e60*/  SYNCS.PHASECHK.TRANS64.TRYWAIT P1, [R3+URZ], R0 ;  /* 0x00000000030075a7 */ /* 0x0022a4000802017f */
[----:B--2---:R-:W-:Y:S05]  /*7e70*/  @!P1 NANOSLEEP.SYNCS 0x989680 ;  /* 0x009896800000995d */ /* 0x004fea0003900000 */
[----:B------:R-:W2:Y:S02]  /*7e80*/  @!P1 SYNCS.PHASECHK.TRANS64 P1, [R3+URZ], R0 ;  /* 0x00000000030095a7 */ /* 0x000ea4000802007f */
[----:B--2---:R-:W-:Y:S05]  /*7e90*/  @!P1 BRA `(.L_x_21) ;  /* 0xfffffffc00f09947 */ /* 0x004fea000383ffff */
[----:B------:R-:W-:Y:S05]  /*7ea0*/  BRA `(.L_x_20) ;  /* 0xffffff9800347947 */ /* 0x000fea000383ffff */
.L_x_26:
[----:B-1----:R1:W2:Y:S02]  /*7eb0*/  SYNCS.PHASECHK.TRANS64.TRYWAIT P1, [R5+URZ], R4 ;  /* 0x00000004050075a7 */ /* 0x0022a4000802017f */
[----:B--2---:R-:W-:Y:S05]  /*7ec0*/  @!P1 NANOSLEEP.SYNCS 0x989680 ;  /* 0x009896800000995d */ /* 0x004fea0003900000 */
[----:B------:R-:W2:Y:S02]  /*7ed0*/  @!P1 SYNCS.PHASECHK.TRANS64 P1, [R5+URZ], R4 ;  /* 0x00000004050095a7 */ /* 0x000ea4000802007f */
[----:B--2---:R-:W-:Y:S05]  /*7ee0*/  @!P1 BRA `(.L_x_26) ;  /* 0xfffffffc00f09947 */ /* 0x004fea000383ffff */
[----:B------:R-:W-:Y:S05]  /*7ef0*/  BRA `(.L_x_25) ;  /* 0xffffff9c00107947 */ /* 0x000fea000383ffff */
.L_x_167:
[----:B------:R-:W-:Y:S01]  /*7f00*/  BSSY B1, `(.L_x_185) ;  /* 0x0000006000017945 */ /* 0x000fe20003800000 */
[----:B------:R-:W-:-:S07]  /*7f10*/  IMAD.MOV.U32 R15, RZ, RZ, -0x1 ;  /* 0xffffffffff0f7424 */ /* 0x000fce00078e00ff */
[----:B------:R-:W-:Y:S05]  /*7f20*/  WARPSYNC.COLLECTIVE R15, `(.L_x_186) ;  /* 0x000000000f0c7348 */ /* 0x000fea0003c00000 */
[----:B------:R-:W-:Y:S02]  /*7f30*/  ELECT P6, UR62, PT ;  /* 0x00000000003e782f */ /* 0x000fe400038c0000 */
[----:B------:R-:W-:Y:S01]  /*7f40*/  MOV R14, UR62 ;  /* 0x0000003e000e7c02 */ /* 0x000fe20008000f00 */
[----:B------:R-:W-:Y:S10]  /*7f50*/  ENDCOLLECTIVE ;  /* 0x000000000000791b */ /* 0x000ff40003800000 */
.L_x_186:
[----:B------:R-:W-:Y:S05]  /*7f60*/  BSYNC B1 ;  /* 0x0000000000017941 */ /* 0x000fea0003800000 */
.L_x_185:
[----:B------:R-:W-:Y:S05]  /*7f70*/  BRA `(.L_x_187) ;  /* 0xfffffff000347947 */ /* 0x000fea000383ffff */
.L_x_170:
[----:B0-----:R0:W1:Y:S02]  /*7f80*/  SYNCS.PHASECHK.TRANS64.TRYWAIT P0, [R21+URZ+0x18], R12 ;  /* 0x0000180c150075a7 */ /* 0x001064000800017f */
[----:B-1----:R-:W-:Y:S05]  /*7f90*/  @!P0 NANOSLEEP.SYNCS 0x989680 ;  /* 0x009896800000895d */ /* 0x002fea0003900000 */
[----:B------:R-:W1:Y:S02]  /*7fa0*/  @!P0 SYNCS.PHASECHK.TRANS64 P0, [R21+URZ+0x18], R12 ;  /* 0x0000180c150085a7 */ /* 0x000e64000800007f */
[----:B-1----:R-:W-:Y:S05]  /*7fb0*/  @!P0 BRA `(.L_x_170) ;  /* 0xfffffffc00f08947 */ /* 0x002fea000383ffff */
[----:B------:R-:W-:Y:S05]  /*7fc0*/  BRA `(.L_x_188) ;  /* 0xfffffff000787947 */ /* 0x000fea000383ffff */
.L_x_178:
[----:B------:R-:W-:Y:S01]  /*7fd0*/  BSSY B0, `(.L_x_189) ;  /* 0x0000006000007945 */ /* 0x000fe20003800000 */
[----:B------:R-:W-:-:S07]  /*7fe0*/  IMAD.MOV.U32 R15, RZ, RZ, -0x1 ;  /* 0xffffffffff0f7424 */ /* 0x000fce00078e00ff */
[----:B------:R-:W-:Y:S05]  /*7ff0*/  WARPSYNC.COLLECTIVE R15, `(.L_x_190) ;  /* 0x000000000f0c7348 */ /* 0x000fea0003c00000 */
[----:B------:R-:W-:Y:S02]  /*8000*/  ELECT P6, UR62, PT ;  /* 0x00000000003e782f */ /* 0x000fe400038c0000 */
[----:B------:R-:W-:Y:S01]  /*8010*/  MOV R14, UR62 ;  /* 0x0000003e000e7c02 */ /* 0x000fe20008000f00 */
[----:B------:R-:W-:Y:S10]  /*8020*/  ENDCOLLECTIVE ;  /* 0x000000000000791b */ /* 0x000ff40003800000 */
.L_x_190:
[----:B------:R-:W-:Y:S05]  /*8030*/  BSYNC B0 ;  /* 0x0000000000007941 */ /* 0x000fea0003800000 */
.L_x_189:
[----:B------:R-:W-:Y:S05]  /*8040*/  BRA `(.L_x_191) ;  /* 0xfffffff800f47947 */ /* 0x000fea000383ffff */
.L_x_182:
[----:B0-----:R0:W1:Y:S02]  /*8050*/  SYNCS.PHASECHK.TRANS64.TRYWAIT P0, [R7+URZ], R4 ;  /* 0x00000004070075a7 */ /* 0x001064000800017f */
[----:B-1----:R-:W-:Y:S05]  /*8060*/  @!P0 NANOSLEEP.SYNCS 0x989680 ;  /* 0x009896800000895d */ /* 0x002fea0003900000 */
[----:B------:R-:W1:Y:S02]  /*8070*/  @!P0 SYNCS.PHASECHK.TRANS64 P0, [R7+URZ], R4 ;  /* 0x00000004070085a7 */ /* 0x000e64000800007f */
[----:B-1----:R-:W-:Y:S05]  /*8080*/  @!P0 BRA `(.L_x_182) ;  /* 0xfffffffc00f08947 */ /* 0x002fea000383ffff */
[----:B------:R-:W-:Y:S05]  /*8090*/  BRA `(.L_x_192) ;  /* 0xfffffffc00347947 */ /* 0x000fea000383ffff */
.L_x_183:
[----:B0-----:R0:W1:Y:S02]  /*80a0*/  SYNCS.PHASECHK.TRANS64.TRYWAIT P0, [R6+URZ], R5 ;  /* 0x00000005060075a7 */ /* 0x001064000800017f */
[----:B-1----:R-:W-:Y:S05]  /*80b0*/  @!P0 NANOSLEEP.SYNCS 0x989680 ;  /* 0x009896800000895d */ /* 0x002fea0003900000 */
[----:B------:R-:W1:Y:S02]  /*80c0*/  @!P0 SYNCS.PHASECHK.TRANS64 P0, [R6+URZ], R5 ;  /* 0x00000005060085a7 */ /* 0x000e64000800007f */
[----:B-1----:R-:W-:Y:S05]  /*80d0*/  @!P0 BRA `(.L_x_183) ;  /* 0xfffffffc00f08947 */ /* 0x002fea000383ffff */
[----:B------:R-:W-:Y:S05]  /*80e0*/  BRA `(.L_x_193) ;  /* 0xfffffffc003c7947 */ /* 0x000fea000383ffff */
.L_x_194:
[----:B------:R-:W-:-:S00]  /*80f0*/  BRA `(.L_x_194) ;  /* 0xfffffffc00fc7947 */ /* 0x000fc0000383ffff */
[----:B------:R-:W-:-:S00]  /*8100*/  NOP ;  /* 0x0000000000007918 */ /* 0x000fc00000000000 */
[----:B------:R-:W-:-:S00]  /*8110*/  NOP ;  /* 0x0000000000007918 */ /* 0x000fc00000000000 */
[----:B------:R-:W-:-:S00]  /*8120*/  NOP ;  /* 0x0000000000007918 */ /* 0x000fc00000000000 */
[----:B------:R-:W-:-:S00]  /*8130*/  NOP ;  /* 0x0000000000007918 */ /* 0x000fc00000000000 */
[----:B------:R-:W-:-:S00]  /*8140*/  NOP ;  /* 0x0000000000007918 */ /* 0x000fc00000000000 */
[----:B------:R-:W-:-:S00]  /*8150*/  NOP ;  /* 0x0000000000007918 */ /* 0x000fc00000000000 */
[----:B------:R-:W-:-:S00]  /*8160*/  NOP ;  /* 0x0000000000007918 */ /* 0x000fc00000000000 */
[----:B------:R-:W-:-:S00]  /*8170*/  NOP ;  /* 0x0000000000007918 */ /* 0x000fc00000000000 */
.L_x_195:


//--------------------- .nv.global.init           --------------------------
	.section	.nv.global.init,"aw",@progbits
.nv.global.init:
	.type		$str$22,@object
	.size		$str$22,($str$23 - $str$22)
$str$22:
        /*0000*/ 	.byte	0x6b, 0x5f, 0x74, 0x69, 0x6c, 0x65, 0x5f, 0x63, 0x6f, 0x75, 0x6e, 0x74, 0x20, 0x3e, 0x3d, 0x20
        /*0010*/ 	.byte	0x31, 0x00
	.type		$str$23,@object
	.size		$str$23,(__unnamed_1 - $str$23)
$str$23:
        /*0012*/ 	.byte	0x2f, 0x74, 0x6d, 0x70, 0x2f, 0x63, 0x75, 0x74, 0x6c, 0x61, 0x73, 0x73, 0x5f, 0x73, 0x77, 0x65
        /*0022*/ 	.byte	0x65, 0x70, 0x5f, 0x73, 0x72, 0x63, 0x2f, 0x69, 0x6e, 0x63, 0x6c, 0x75, 0x64, 0x65, 0x2f, 0x63
        /*0032*/ 	.byte	0x75, 0x74, 0x6c, 0x61, 0x73, 0x73, 0x2f, 0x67, 0x65, 0x6d, 0x6d, 0x2f, 0x63, 0x6f, 0x6c, 0x6c
        /*0042*/ 	.byte	0x65, 0x63, 0x74, 0x69, 0x76, 0x65, 0x2f, 0x73, 0x6d, 0x39, 0x30, 0x5f, 0x6d, 0x6d, 0x61, 0x5f
        /*0052*/ 	.byte	0x74, 0x6d, 0x61, 0x5f, 0x67, 0x6d, 0x6d, 0x61, 0x5f, 0x73, 0x73, 0x5f, 0x77, 0x61, 0x72, 0x70
        /*0062*/ 	.byte	0x73, 0x70, 0x65, 0x63, 0x69, 0x61, 0x6c, 0x69, 0x7a, 0x65, 0x64, 0x2e, 0x68, 0x70, 0x70, 0x00
	.type		__unnamed_1,@object
	.size		__unnamed_1,(.L_0 - __unnamed_1)
__unnamed_1:
        /*0072*/ 	.byte	0x76, 0x6f, 0x69, 0x64, 0x20, 0x63, 0x75, 0x74, 0x6c, 0x61, 0x73, 0x73, 0x3a, 0x3a, 0x67, 0x65
        /* <DEDUP_REMOVED lines=181> */
.L_0:


//--------------------- .nv.shared._ZN7cutlass13device_kernelINS_4gemm6kernel13GemmUniversalIN4cute5tupleIJiiiiEEENS1_10collective13CollectiveMmaINS1_34MainloopSm90TmaGmmaWarpSpecializedILi3ENS5_IJNS4_1CILi2EEESB_NSA_ILi1EEEEEENS1_35KernelTmaWarpSpecializedCooperativeEEENS5_IJNSA_ILi128EEESG_NSA_ILi64EEEEEENS_6half_tENS5_IJSC_llEEESJ_NS5_IJlSC_lEEENS4_8TiledMMAINS4_8MMA_AtomIJNS4_4SM904GMMA26MMA_64x128x16_F32F16F16_SSILNSP_5MajorE1ELSR_0ELNSP_7ScaleInE1ELSS_1EEEEEENS4_6LayoutINS5_IJSB_SC_SC_EEENS5_IJSC_NSA_ILi0EEESX_EEEEENS5_IJNS4_10UnderscoreES10_S10_EEEEENS4_23SM90_TMA_LOAD_MULTICASTENS4_14ComposedLayoutINS4_7SwizzleILi3ELi4ELi3EEENS4_18smem_ptr_flag_bitsILi16EEENSV_INS5_IJSH_NSA_ILi8EEEEEENS5_IJSC_SH_EEEEEEEvNS4_8identityES13_NS14_IS16_S18_NSV_INS5_IJS19_SH_EEENS5_IJSH_SC_EEEEEEEvS1E_EENS_8epilogue10collective6detail29Sm90TmaWarpSpecializedAdapterINS1L_15DefaultEpilogueISJ_SL_SL_NS1K_6thread17LinearCombinationISJ_Li1EffLNS1P_9ScaleType4KindE0ELNS_15FloatRoundStyleE2ESJ_EENS1_15EpilogueDefaultEEEEEvvEEEEvNT_6ParamsE --------------------------
	.section	.nv.shared._ZN7cutlass13device_kernelINS_4gemm6kernel13GemmUniversalIN4cute5tupleIJiiiiEEENS1_10collective13CollectiveMmaINS1_34MainloopSm90TmaGmmaWarpSpecializedILi3ENS5_IJNS4_1CILi2EEESB_NSA_ILi1EEEEEENS1_35KernelTmaWarpSpecializedCooperativeEEENS5_IJNSA_ILi128EEESG_NSA_ILi64EEEEEENS_6half_tENS5_IJSC_llEEESJ_NS5_IJlSC_lEEENS4_8TiledMMAINS4_8MMA_AtomIJNS4_4SM904GMMA26MMA_64x128x16_F32F16F16_SSILNSP_5MajorE1ELSR_0ELNSP_7ScaleInE1ELSS_1EEEEEENS4_6LayoutINS5_IJSB_SC_SC_EEENS5_IJSC_NSA_ILi0EEESX_EEEEENS5_IJNS4_10UnderscoreES10_S10_EEEEENS4_23SM90_TMA_LOAD_MULTICASTENS4_14ComposedLayoutINS4_7SwizzleILi3ELi4ELi3EEENS4_18smem_ptr_flag_bitsILi16EEENSV_INS5_IJSH_NSA_ILi8EEEEEENS5_IJSC_SH_EEEEEEEvNS4_8identityES13_NS14_IS16_S18_NSV_INS5_IJS19_SH_EEENS5_IJSH_SC_EEEEEEEvS1E_EENS_8epilogue10collective6detail29Sm90TmaWarpSpecializedAdapterINS1L_15DefaultEpilogueISJ_SL_SL_NS1K_6thread17LinearCombinationISJ_Li1EffLNS1P_9ScaleType4KindE0ELNS_15FloatRoundStyleE2ESJ_EENS1_15EpilogueDefaultEEEEEvvEEEEvNT_6ParamsE,"aw",@nobits
	.sectionflags	@""
	.align	16
	.zero		1024


//--------------------- .nv.shared.reserved.0     --------------------------
	.section	.nv.shared.reserved.0,"aw",@nobits
	.weak		__nv_reservedSMEM_offset_0_alias
	.size		__nv_reservedSMEM_offset_0_alias, 0, 0
	.other		__nv_reservedSMEM_offset_0_alias,@"STO_CUDA_RESERVED_SHARED STV_DEFAULT"
__nv_reservedSMEM_offset_0_alias:
	.zero		0


//--------------------- .nv.global                --------------------------
	.section	.nv.global,"aw",@nobits
.nv.global:
	.type		_ZN40_INTERNAL_85584ca1_4_k_cu_d30d9d49_158214cute1_E,@object
	.size		_ZN40_INTERNAL_85584ca1_4_k_cu_d30d9d49_158214cute1_E,(_ZN40_INTERNAL_85584ca1_4_k_cu_d30d9d49_158214cuda3std3__45__cpo6cbeginE - _ZN40_INTERNAL_85584ca1_4_k_cu_d30d9d49_158214cute1_E)
_ZN40_INTERNAL_85584ca1_4_k_cu_d30d9d49_158214cute1_E:
	.zero		1
	.type		_ZN40_INTERNAL_85584ca1_4_k_cu_d30d9d49_158214cuda3std3__45__cpo6cbeginE,@object
	.size		_ZN40_INTERNAL_85584ca1_4_k_cu_d30d9d49_158214cuda3std3__45__cpo6cbeginE,(_ZN40_INTERNAL_85584ca1_4_k_cu_d30d9d49_158214cuda3std3__48in_placeE - _ZN40_INTERNAL_85584ca1_4_k_cu_d30d9d49_158214cuda3std3__45__cpo6cbeginE)
_ZN40_INTERNAL_85584ca1_4_k_cu_d30d9d49_158214cuda3std3__45__cpo6cbeginE:
	.zero		1
	.type		_ZN40_INTERNAL_85584ca1_4_k_cu_d30d9d49_158214cuda3std3__48in_placeE,@object
	.size		_ZN40_INTERNAL_85584ca1_4_k_cu_d30d9d49_158214cuda3std3__48in_placeE,(_ZN40_INTERNAL_85584ca1_4_k_cu_d30d9d49_158214cuda3std6ranges3__45__cpo9iter_moveE - _ZN40_INTERNAL_85584ca1_4_k_cu_d30d9d49_158214cuda3std3__48in_placeE)
_ZN40_INTERNAL_85584ca1_4_k_cu_d30d9d49_158214cuda3std3__48in_placeE:
	.zero		1
	.type		_ZN40_INTERNAL_85584ca1_4_k_cu_d30d9d49_158214cuda3std6ranges3__45__cpo9iter_moveE,@object
	.size		_ZN40_INTERNAL_85584ca1_4_k_cu_d30d9d49_158214cuda3std6ranges3__45__cpo9iter_moveE,(_ZN40_INTERNAL_85584ca1_4_k_cu_d30d9d49_158214cuda3std3__45__cpo5beginE - _ZN40_INTERNAL_85584ca1_4_k_cu_d30d9d49_158214cuda3std6ranges3__45__cpo9iter_moveE)
_ZN40_INTERNAL_85584ca1_4_k_cu_d30d9d49_158214cuda3std6ranges3__45__cpo9iter_moveE:
	.zero		1
	.type		_ZN40_INTERNAL_85584ca1_4_k_cu_d30d9d49_158214cuda3std3__45__cpo5beginE,@object
	.size		_ZN40_INTERNAL_85584ca1_4_k_cu_d30d9d49_158214cuda3std3__45__cpo5beginE,(_ZN40_INTERNAL_85584ca1_4_k_cu_d30d9d49_158214cuda3std3__442_GLOBAL__N__85584ca1_4_k_cu_d30d9d49_158216ignoreE - _ZN40_INTERNAL_85584ca1_4_k_cu_d30d9d49_158214cuda3std3__45__cpo5beginE)
_ZN40_INTERNAL_85584ca1_4_k_cu_d30d9d49_158214cuda3std3__45__cpo5beginE:
	.zero		1
	.type		_ZN40_INTERNAL_85584ca1_4_k_cu_d30d9d49_158214cuda3std3__442_GLOBAL__N__85584ca1_4_k_cu_d30d9d49_158216ignoreE,@object
	.size		_ZN40_INTERNAL_85584ca1_4_k_cu_d30d9d49_158214cuda3std3__442_GLOBAL__N__85584ca1_4_k_cu_d30d9d49_158216ignoreE,(_ZN40_INTERNAL_85584ca1_4_k_cu_d30d9d49_158214cute7productE - _ZN40_INTERNAL_85584ca1_4_k_cu_d30d9d49_158214cuda3std3__442_GLOBAL__N__85584ca1_4_k_cu_d30d9d49_158216ignoreE)
_ZN40_INTERNAL_85584ca1_4_k_cu_d30d9d49_158214cuda3std3__442_GLOBAL__N__85584ca1_4_k_cu_d30d9d49_158216ignoreE:
	.zero		1
	.type		_ZN40_INTERNAL_85584ca1_4_k_cu_d30d9d49_158214cute7productE,@object
	.size		_ZN40_INTERNAL_85584ca1_4_k_cu_d30d9d49_158214cute7productE,(_ZN40_INTERNAL_85584ca1_4_k_cu_d30d9d49_158214cuda3std3__45__cpo3endE - _ZN40_INTERNAL_85584ca1_4_k_cu_d30d9d49_158214cute7productE)
_ZN40_INTERNAL_85584ca1_4_k_cu_d30d9d49_158214cute7productE:
	.zero		1
	.type		_ZN40_INTERNAL_85584ca1_4_k_cu_d30d9d49_158214cuda3std3__45__cpo3endE,@object
	.size		_ZN40_INTERNAL_85584ca1_4_k_cu_d30d9d49_158214cuda3std3__45__cpo3endE,(_ZN40_INTERNAL_85584ca1_4_k_cu_d30d9d49_158214cuda3std3__419piecewise_constructE - _ZN40_INTERNAL_85584ca1_4_k_cu_d30d9d49_158214cuda3std3__45__cpo3endE)
_ZN40_INTERNAL_85584ca1_4_k_cu_d30d9d49_158214cuda3std3__45__cpo3endE:
	.zero		1
	.type		_ZN40_INTERNAL_85584ca1_4_k_cu_d30d9d49_158214cuda3std3__419piecewise_constructE,@object
	.size		_ZN40_INTERNAL_85584ca1_4_k_cu_d30d9d49_158214cuda3std3__419piecewise_constructE,(_ZN40_INTERNAL_85584ca1_4_k_cu_d30d9d49_158214cuda3std3__45__cpo4cendE - _ZN40_INTERNAL_85584ca1_4_k_cu_d30d9d49_158214cuda3std3__419piecewise_constructE)
_ZN40_INTERNAL_85584ca1_4_k_cu_d30d9d49_158214cuda3std3__419piecewise_constructE:
	.zero		1
	.type		_ZN40_INTERNAL_85584ca1_4_k_cu_d30d9d49_158214cuda3std3__45__cpo4cendE,@object
	.size		_ZN40_INTERNAL_85584ca1_4_k_cu_d30d9d49_158214cuda3std3__45__cpo4cendE,(_ZN40_INTERNAL_85584ca1_4_k_cu_d30d9d49_158214cuda3std6ranges3__45__cpo4swapE - _ZN40_INTERNAL_85584ca1_4_k_cu_d30d9d49_158214cuda3std3__45__cpo4cendE)
_ZN40_INTERNAL_85584ca1_4_k_cu_d30d9d49_158214cuda3std3__45__cpo4cendE:
	.zero		1
	.type		_ZN40_INTERNAL_85584ca1_4_k_cu_d30d9d49_158214cuda3std6ranges3__45__cpo4swapE,@object
	.size		_ZN40_INTERNAL_85584ca1_4_k_cu_d30d9d49_158214cuda3std6ranges3__45__cpo4swapE,(.L_8 - _ZN40_INTERNAL_85584ca1_4_k_cu_d30d9d49_158214cuda3std6ranges3__45__cpo4swapE)
_ZN40_INTERNAL_85584ca1_4_k_cu_d30d9d49_158214cuda3std6ranges3__45__cpo4swapE:
	.zero		1
.L_8:


//--------------------- .nv.constant0._ZN7cutlass13device_kernelINS_4gemm6kernel13GemmUniversalIN4cute5tupleIJiiiiEEENS1_10collective13CollectiveMmaINS1_34MainloopSm90TmaGmmaWarpSpecializedILi3ENS5_IJNS4_1CILi2EEESB_NSA_ILi1EEEEEENS1_35KernelTmaWarpSpecializedCooperativeEEENS5_IJNSA_ILi128EEESG_NSA_ILi64EEEEEENS_6half_tENS5_IJSC_llEEESJ_NS5_IJlSC_lEEENS4_8TiledMMAINS4_8MMA_AtomIJNS4_4SM904GMMA26MMA_64x128x16_F32F16F16_SSILNSP_5MajorE1ELSR_0ELNSP_7ScaleInE1ELSS_1EEEEEENS4_6LayoutINS5_IJSB_SC_SC_EEENS5_IJSC_NSA_ILi0EEESX_EEEEENS5_IJNS4_10UnderscoreES10_S10_EEEEENS4_23SM90_TMA_LOAD_MULTICASTENS4_14ComposedLayoutINS4_7SwizzleILi3ELi4ELi3EEENS4_18smem_ptr_flag_bitsILi16EEENSV_INS5_IJSH_NSA_ILi8EEEEEENS5_IJSC_SH_EEEEEEEvNS4_8identityES13_NS14_IS16_S18_NSV_INS5_IJS19_SH_EEENS5_IJSH_SC_EEEEEEEvS1E_EENS_8epilogue10collective6detail29Sm90TmaWarpSpecializedAdapterINS1L_15DefaultEpilogueISJ_SL_SL_NS1K_6thread17LinearCombinationISJ_Li1EffLNS1P_9ScaleType4KindE0ELNS_15FloatRoundStyleE2ESJ_EENS1_15EpilogueDefaultEEEEEvvEEEEvNT_6ParamsE --------------------------
	.section	.nv.constant0._ZN7cutlass13device_kernelINS_4gemm6kernel13GemmUniversalIN4cute5tupleIJiiiiEEENS1_10collective13CollectiveMmaINS1_34MainloopSm90TmaGmmaWarpSpecializedILi3ENS5_IJNS4_1CILi2EEESB_NSA_ILi1EEEEEENS1_35KernelTmaWarpSpecializedCooperativeEEENS5_IJNSA_ILi128EEESG_NSA_ILi64EEEEEENS_6half_tENS5_IJSC_llEEESJ_NS5_IJlSC_lEEENS4_8TiledMMAINS4_8MMA_AtomIJNS4_4SM904GMMA26MMA_64x128x16_F32F16F16_SSILNSP_5MajorE1ELSR_0ELNSP_7ScaleInE1ELSS_1EEEEEENS4_6LayoutINS5_IJSB_SC_SC_EEENS5_IJSC_NSA_ILi0EEESX_EEEEENS5_IJNS4_10UnderscoreES10_S10_EEEEENS4_23SM90_TMA_LOAD_MULTICASTENS4_14ComposedLayoutINS4_7SwizzleILi3ELi4ELi3EEENS4_18smem_ptr_flag_bitsILi16EEENSV_INS5_IJSH_NSA_ILi8EEEEEENS5_IJSC_SH_EEEEEEEvNS4_8identityES13_NS14_IS16_S18_NSV_INS5_IJS19_SH_EEENS5_IJSH_SC_EEEEEEEvS1E_EENS_8epilogue10collective6detail29Sm90TmaWarpSpecializedAdapterINS1L_15DefaultEpilogueISJ_SL_SL_NS1K_6thread17LinearCombinationISJ_Li1EffLNS1P_9ScaleType4KindE0ELNS_15FloatRoundStyleE2ESJ_EENS1_15EpilogueDefaultEEEEEvvEEEEvNT_6ParamsE,"a",@progbits
	.sectionflags	@""
	.align	4
.nv.constant0._ZN7cutlass13device_kernelINS_4gemm6kernel13GemmUniversalIN4cute5tupleIJiiiiEEENS1_10collective13CollectiveMmaINS1_34MainloopSm90TmaGmmaWarpSpecializedILi3ENS5_IJNS4_1CILi2EEESB_NSA_ILi1EEEEEENS1_35KernelTmaWarpSpecializedCooperativeEEENS5_IJNSA_ILi128EEESG_NSA_ILi64EEEEEENS_6half_tENS5_IJSC_llEEESJ_NS5_IJlSC_lEEENS4_8TiledMMAINS4_8MMA_AtomIJNS4_4SM904GMMA26MMA_64x128x16_F32F16F16_SSILNSP_5MajorE1ELSR_0ELNSP_7ScaleInE1ELSS_1EEEEEENS4_6LayoutINS5_IJSB_SC_SC_EEENS5_IJSC_NSA_ILi0EEESX_EEEEENS5_IJNS4_10UnderscoreES10_S10_EEEEENS4_23SM90_TMA_LOAD_MULTICASTENS4_14ComposedLayoutINS4_7SwizzleILi3ELi4ELi3EEENS4_18smem_ptr_flag_bitsILi16EEENSV_INS5_IJSH_NSA_ILi8EEEEEENS5_IJSC_SH_EEEEEEEvNS4_8identityES13_NS14_IS16_S18_NSV_INS5_IJS19_SH_EEENS5_IJSH_SC_EEEEEEEvS1E_EENS_8epilogue10collective6detail29Sm90TmaWarpSpecializedAdapterINS1L_15DefaultEpilogueISJ_SL_SL_NS1K_6thread17LinearCombinationISJ_Li1EffLNS1P_9ScaleType4KindE0ELNS_15FloatRoundStyleE2ESJ_EENS1_15EpilogueDefaultEEEEEvvEEEEvNT_6ParamsE:
	.zero		1664


//--------------------- SYMBOLS --------------------------

	.type		.nv.reservedSmem.offset0,@object
	.size		.nv.reservedSmem.offset0,0x4
	.type		__assertfail,@function
